//
// Generated by NVIDIA NVVM Compiler
//
// Compiler Build ID: CL-36424714
// Cuda compilation tools, release 13.0, V13.0.88
// Based on NVVM 20.0.0
//

.version 9.0
.target sm_100
.address_size 64

	// .globl	_Z15batch_keccak256PKhmPhi
.const .align 8 .b8 KECCAK_ROUND_CONSTANTS[192] = {1, 0, 0, 0, 0, 0, 0, 0, 130, 128, 0, 0, 0, 0, 0, 0, 138, 128, 0, 0, 0, 0, 0, 128, 0, 128, 0, 128, 0, 0, 0, 128, 139, 128, 0, 0, 0, 0, 0, 0, 1, 0, 0, 128, 0, 0, 0, 0, 129, 128, 0, 128, 0, 0, 0, 128, 9, 128, 0, 0, 0, 0, 0, 128, 138, 0, 0, 0, 0, 0, 0, 0, 136, 0, 0, 0, 0, 0, 0, 0, 9, 128, 0, 128, 0, 0, 0, 0, 10, 0, 0, 128, 0, 0, 0, 0, 139, 128, 0, 128, 0, 0, 0, 0, 139, 0, 0, 0, 0, 0, 0, 128, 137, 128, 0, 0, 0, 0, 0, 128, 3, 128, 0, 0, 0, 0, 0, 128, 2, 128, 0, 0, 0, 0, 0, 128, 128, 0, 0, 0, 0, 0, 0, 128, 10, 128, 0, 0, 0, 0, 0, 0, 10, 0, 0, 128, 0, 0, 0, 128, 129, 128, 0, 128, 0, 0, 0, 128, 128, 128, 0, 0, 0, 0, 0, 128, 1, 0, 0, 128, 0, 0, 0, 0, 8, 128, 0, 128, 0, 0, 0, 128};

.visible .entry _Z15batch_keccak256PKhmPhi(
	.param .u64 .ptr .align 1 _Z15batch_keccak256PKhmPhi_param_0,
	.param .u64 _Z15batch_keccak256PKhmPhi_param_1,
	.param .u64 .ptr .align 1 _Z15batch_keccak256PKhmPhi_param_2,
	.param .u32 _Z15batch_keccak256PKhmPhi_param_3
)
{
	.local .align 8 .b8 	__local_depot0[200];
	.reg .b64 	%SP;
	.reg .b64 	%SPL;
	.reg .pred 	%p<7>;
	.reg .b16 	%rs<11>;
	.reg .b32 	%r<247>;
	.reg .b64 	%rd<512>;

	mov.u64 	%SPL, __local_depot0;
	ld.param.u64 	%rd165, [_Z15batch_keccak256PKhmPhi_param_1];
	ld.param.u32 	%r6, [_Z15batch_keccak256PKhmPhi_param_3];
	add.u64 	%rd1, %SPL, 0;
	mov.u32 	%r7, %ctaid.x;
	mov.u32 	%r8, %ntid.x;
	mov.u32 	%r9, %tid.x;
	mad.lo.s32 	%r1, %r7, %r8, %r9;
	setp.ge.s32 	%p1, %r1, %r6;
	@%p1 bra 	$L__BB0_12;
	cvt.s64.s32 	%rd2, %r1;
	mov.b64 	%rd485, 0;
	st.local.u64 	[%rd1], %rd485;
	st.local.u64 	[%rd1+8], %rd485;
	st.local.u64 	[%rd1+16], %rd485;
	st.local.u64 	[%rd1+24], %rd485;
	st.local.u64 	[%rd1+32], %rd485;
	st.local.u64 	[%rd1+40], %rd485;
	st.local.u64 	[%rd1+48], %rd485;
	st.local.u64 	[%rd1+56], %rd485;
	st.local.u64 	[%rd1+64], %rd485;
	st.local.u64 	[%rd1+72], %rd485;
	st.local.u64 	[%rd1+80], %rd485;
	st.local.u64 	[%rd1+88], %rd485;
	st.local.u64 	[%rd1+96], %rd485;
	st.local.u64 	[%rd1+104], %rd485;
	st.local.u64 	[%rd1+112], %rd485;
	st.local.u64 	[%rd1+120], %rd485;
	st.local.u64 	[%rd1+128], %rd485;
	st.local.u64 	[%rd1+136], %rd485;
	st.local.u64 	[%rd1+144], %rd485;
	st.local.u64 	[%rd1+152], %rd485;
	st.local.u64 	[%rd1+160], %rd485;
	st.local.u64 	[%rd1+168], %rd485;
	st.local.u64 	[%rd1+176], %rd485;
	st.local.u64 	[%rd1+184], %rd485;
	st.local.u64 	[%rd1+192], %rd485;
	setp.eq.s64 	%p2, %rd165, 0;
	mov.b16 	%rs10, 1;
	@%p2 bra 	$L__BB0_9;
	mul.lo.s64 	%rd3, %rd165, %rd2;
	mov.b64 	%rd456, 0;
	mov.u64 	%rd457, %rd456;
$L__BB0_3:
	ld.param.u64 	%rd454, [_Z15batch_keccak256PKhmPhi_param_0];
	add.s64 	%rd170, %rd456, %rd3;
	cvta.to.global.u64 	%rd171, %rd454;
	add.s64 	%rd172, %rd171, %rd170;
	ld.global.u8 	%rs4, [%rd172];
	add.s64 	%rd485, %rd457, 1;
	add.s64 	%rd173, %rd1, %rd457;
	ld.local.u8 	%rs5, [%rd173];
	xor.b16  	%rs6, %rs5, %rs4;
	st.local.u8 	[%rd173], %rs6;
	setp.ne.s64 	%p3, %rd485, 136;
	@%p3 bra 	$L__BB0_7;
	ld.local.u64 	%rd483, [%rd1];
	ld.local.u64 	%rd482, [%rd1+40];
	ld.local.u64 	%rd481, [%rd1+80];
	ld.local.u64 	%rd480, [%rd1+120];
	ld.local.u64 	%rd479, [%rd1+160];
	ld.local.u64 	%rd478, [%rd1+8];
	ld.local.u64 	%rd477, [%rd1+48];
	ld.local.u64 	%rd476, [%rd1+88];
	ld.local.u64 	%rd475, [%rd1+128];
	ld.local.u64 	%rd474, [%rd1+168];
	ld.local.u64 	%rd473, [%rd1+16];
	ld.local.u64 	%rd472, [%rd1+56];
	ld.local.u64 	%rd471, [%rd1+96];
	ld.local.u64 	%rd470, [%rd1+136];
	ld.local.u64 	%rd469, [%rd1+176];
	ld.local.u64 	%rd468, [%rd1+24];
	ld.local.u64 	%rd467, [%rd1+64];
	ld.local.u64 	%rd466, [%rd1+104];
	ld.local.u64 	%rd465, [%rd1+144];
	ld.local.u64 	%rd464, [%rd1+184];
	ld.local.u64 	%rd463, [%rd1+32];
	ld.local.u64 	%rd462, [%rd1+72];
	ld.local.u64 	%rd461, [%rd1+112];
	ld.local.u64 	%rd460, [%rd1+152];
	ld.local.u64 	%rd459, [%rd1+192];
	mov.b32 	%r245, 0;
	mov.u64 	%rd458, KECCAK_ROUND_CONSTANTS;
$L__BB0_5:
	xor.b64  	%rd175, %rd482, %rd483;
	xor.b64  	%rd176, %rd175, %rd481;
	xor.b64  	%rd177, %rd176, %rd480;
	xor.b64  	%rd178, %rd177, %rd479;
	xor.b64  	%rd179, %rd477, %rd478;
	xor.b64  	%rd180, %rd179, %rd476;
	xor.b64  	%rd181, %rd180, %rd475;
	xor.b64  	%rd182, %rd181, %rd474;
	xor.b64  	%rd183, %rd472, %rd473;
	xor.b64  	%rd184, %rd183, %rd471;
	xor.b64  	%rd185, %rd184, %rd470;
	xor.b64  	%rd186, %rd185, %rd469;
	xor.b64  	%rd187, %rd467, %rd468;
	xor.b64  	%rd188, %rd187, %rd466;
	xor.b64  	%rd189, %rd188, %rd465;
	xor.b64  	%rd190, %rd189, %rd464;
	xor.b64  	%rd191, %rd462, %rd463;
	xor.b64  	%rd192, %rd191, %rd461;
	xor.b64  	%rd193, %rd192, %rd460;
	xor.b64  	%rd194, %rd193, %rd459;
	mov.b64 	{%r11, %r12}, %rd182;
	shf.l.wrap.b32 	%r13, %r11, %r12, 1;
	shf.l.wrap.b32 	%r14, %r12, %r11, 1;
	mov.b64 	%rd195, {%r14, %r13};
	xor.b64  	%rd196, %rd195, %rd194;
	mov.b64 	{%r15, %r16}, %rd186;
	shf.l.wrap.b32 	%r17, %r15, %r16, 1;
	shf.l.wrap.b32 	%r18, %r16, %r15, 1;
	mov.b64 	%rd197, {%r18, %r17};
	xor.b64  	%rd198, %rd197, %rd178;
	mov.b64 	{%r19, %r20}, %rd190;
	shf.l.wrap.b32 	%r21, %r19, %r20, 1;
	shf.l.wrap.b32 	%r22, %r20, %r19, 1;
	mov.b64 	%rd199, {%r22, %r21};
	xor.b64  	%rd200, %rd199, %rd182;
	mov.b64 	{%r23, %r24}, %rd194;
	shf.l.wrap.b32 	%r25, %r23, %r24, 1;
	shf.l.wrap.b32 	%r26, %r24, %r23, 1;
	mov.b64 	%rd201, {%r26, %r25};
	xor.b64  	%rd202, %rd201, %rd186;
	mov.b64 	{%r27, %r28}, %rd178;
	shf.l.wrap.b32 	%r29, %r27, %r28, 1;
	shf.l.wrap.b32 	%r30, %r28, %r27, 1;
	mov.b64 	%rd203, {%r30, %r29};
	xor.b64  	%rd204, %rd203, %rd190;
	xor.b64  	%rd205, %rd482, %rd196;
	xor.b64  	%rd206, %rd481, %rd196;
	xor.b64  	%rd207, %rd480, %rd196;
	xor.b64  	%rd208, %rd479, %rd196;
	xor.b64  	%rd209, %rd478, %rd198;
	xor.b64  	%rd210, %rd477, %rd198;
	xor.b64  	%rd211, %rd476, %rd198;
	xor.b64  	%rd212, %rd475, %rd198;
	xor.b64  	%rd213, %rd474, %rd198;
	xor.b64  	%rd214, %rd473, %rd200;
	xor.b64  	%rd215, %rd472, %rd200;
	xor.b64  	%rd216, %rd471, %rd200;
	xor.b64  	%rd217, %rd470, %rd200;
	xor.b64  	%rd218, %rd469, %rd200;
	xor.b64  	%rd468, %rd468, %rd202;
	xor.b64  	%rd219, %rd467, %rd202;
	xor.b64  	%rd220, %rd466, %rd202;
	xor.b64  	%rd221, %rd465, %rd202;
	xor.b64  	%rd222, %rd464, %rd202;
	xor.b64  	%rd463, %rd463, %rd204;
	xor.b64  	%rd223, %rd462, %rd204;
	xor.b64  	%rd224, %rd461, %rd204;
	xor.b64  	%rd225, %rd460, %rd204;
	xor.b64  	%rd226, %rd459, %rd204;
	mov.b64 	{%r31, %r32}, %rd205;
	shf.l.wrap.b32 	%r33, %r32, %r31, 4;
	shf.l.wrap.b32 	%r34, %r31, %r32, 4;
	mov.b64 	%rd227, {%r34, %r33};
	mov.b64 	{%r35, %r36}, %rd206;
	shf.l.wrap.b32 	%r37, %r35, %r36, 3;
	shf.l.wrap.b32 	%r38, %r36, %r35, 3;
	mov.b64 	%rd228, {%r38, %r37};
	mov.b64 	{%r39, %r40}, %rd207;
	shf.l.wrap.b32 	%r41, %r40, %r39, 9;
	shf.l.wrap.b32 	%r42, %r39, %r40, 9;
	mov.b64 	%rd229, {%r42, %r41};
	mov.b64 	{%r43, %r44}, %rd208;
	shf.l.wrap.b32 	%r45, %r43, %r44, 18;
	shf.l.wrap.b32 	%r46, %r44, %r43, 18;
	mov.b64 	%rd230, {%r46, %r45};
	mov.b64 	{%r47, %r48}, %rd209;
	shf.l.wrap.b32 	%r49, %r47, %r48, 1;
	shf.l.wrap.b32 	%r50, %r48, %r47, 1;
	mov.b64 	%rd231, {%r50, %r49};
	mov.b64 	{%r51, %r52}, %rd210;
	shf.l.wrap.b32 	%r53, %r52, %r51, 12;
	shf.l.wrap.b32 	%r54, %r51, %r52, 12;
	mov.b64 	%rd232, {%r54, %r53};
	mov.b64 	{%r55, %r56}, %rd211;
	shf.l.wrap.b32 	%r57, %r55, %r56, 10;
	shf.l.wrap.b32 	%r58, %r56, %r55, 10;
	mov.b64 	%rd233, {%r58, %r57};
	mov.b64 	{%r59, %r60}, %rd212;
	shf.l.wrap.b32 	%r61, %r60, %r59, 13;
	shf.l.wrap.b32 	%r62, %r59, %r60, 13;
	mov.b64 	%rd234, {%r62, %r61};
	mov.b64 	{%r63, %r64}, %rd213;
	shf.l.wrap.b32 	%r65, %r63, %r64, 2;
	shf.l.wrap.b32 	%r66, %r64, %r63, 2;
	mov.b64 	%rd235, {%r66, %r65};
	mov.b64 	{%r67, %r68}, %rd214;
	shf.l.wrap.b32 	%r69, %r68, %r67, 30;
	shf.l.wrap.b32 	%r70, %r67, %r68, 30;
	mov.b64 	%rd236, {%r70, %r69};
	mov.b64 	{%r71, %r72}, %rd215;
	shf.l.wrap.b32 	%r73, %r71, %r72, 6;
	shf.l.wrap.b32 	%r74, %r72, %r71, 6;
	mov.b64 	%rd237, {%r74, %r73};
	mov.b64 	{%r75, %r76}, %rd216;
	shf.l.wrap.b32 	%r77, %r76, %r75, 11;
	shf.l.wrap.b32 	%r78, %r75, %r76, 11;
	mov.b64 	%rd238, {%r78, %r77};
	mov.b64 	{%r79, %r80}, %rd217;
	shf.l.wrap.b32 	%r81, %r79, %r80, 15;
	shf.l.wrap.b32 	%r82, %r80, %r79, 15;
	mov.b64 	%rd239, {%r82, %r81};
	mov.b64 	{%r83, %r84}, %rd218;
	shf.l.wrap.b32 	%r85, %r84, %r83, 29;
	shf.l.wrap.b32 	%r86, %r83, %r84, 29;
	mov.b64 	%rd240, {%r86, %r85};
	mov.b64 	{%r87, %r88}, %rd468;
	shf.l.wrap.b32 	%r89, %r87, %r88, 28;
	shf.l.wrap.b32 	%r90, %r88, %r87, 28;
	mov.b64 	%rd241, {%r90, %r89};
	mov.b64 	{%r91, %r92}, %rd219;
	shf.l.wrap.b32 	%r93, %r92, %r91, 23;
	shf.l.wrap.b32 	%r94, %r91, %r92, 23;
	mov.b64 	%rd242, {%r94, %r93};
	mov.b64 	{%r95, %r96}, %rd220;
	shf.l.wrap.b32 	%r97, %r95, %r96, 25;
	shf.l.wrap.b32 	%r98, %r96, %r95, 25;
	mov.b64 	%rd243, {%r98, %r97};
	mov.b64 	{%r99, %r100}, %rd221;
	shf.l.wrap.b32 	%r101, %r99, %r100, 21;
	shf.l.wrap.b32 	%r102, %r100, %r99, 21;
	mov.b64 	%rd244, {%r102, %r101};
	mov.b64 	{%r103, %r104}, %rd222;
	shf.l.wrap.b32 	%r105, %r104, %r103, 24;
	shf.l.wrap.b32 	%r106, %r103, %r104, 24;
	mov.b64 	%rd245, {%r106, %r105};
	mov.b64 	{%r107, %r108}, %rd463;
	shf.l.wrap.b32 	%r109, %r107, %r108, 27;
	shf.l.wrap.b32 	%r110, %r108, %r107, 27;
	mov.b64 	%rd246, {%r110, %r109};
	mov.b64 	{%r111, %r112}, %rd223;
	shf.l.wrap.b32 	%r113, %r111, %r112, 20;
	shf.l.wrap.b32 	%r114, %r112, %r111, 20;
	mov.b64 	%rd247, {%r114, %r113};
	mov.b64 	{%r115, %r116}, %rd224;
	shf.l.wrap.b32 	%r117, %r116, %r115, 7;
	shf.l.wrap.b32 	%r118, %r115, %r116, 7;
	mov.b64 	%rd248, {%r118, %r117};
	mov.b64 	{%r119, %r120}, %rd225;
	shf.l.wrap.b32 	%r121, %r119, %r120, 8;
	shf.l.wrap.b32 	%r122, %r120, %r119, 8;
	mov.b64 	%rd249, {%r122, %r121};
	mov.b64 	{%r123, %r124}, %rd226;
	shf.l.wrap.b32 	%r125, %r123, %r124, 14;
	shf.l.wrap.b32 	%r126, %r124, %r123, 14;
	mov.b64 	%rd250, {%r126, %r125};
	not.b64 	%rd251, %rd238;
	and.b64  	%rd252, %rd244, %rd251;
	xor.b64  	%rd478, %rd252, %rd232;
	not.b64 	%rd253, %rd244;
	and.b64  	%rd254, %rd250, %rd253;
	xor.b64  	%rd473, %rd254, %rd238;
	not.b64 	%rd255, %rd247;
	and.b64  	%rd256, %rd228, %rd255;
	xor.b64  	%rd482, %rd256, %rd241;
	not.b64 	%rd257, %rd228;
	and.b64  	%rd258, %rd234, %rd257;
	xor.b64  	%rd477, %rd258, %rd247;
	not.b64 	%rd259, %rd234;
	and.b64  	%rd260, %rd240, %rd259;
	xor.b64  	%rd472, %rd260, %rd228;
	not.b64 	%rd261, %rd240;
	and.b64  	%rd262, %rd241, %rd261;
	xor.b64  	%rd467, %rd262, %rd234;
	not.b64 	%rd263, %rd241;
	and.b64  	%rd264, %rd247, %rd263;
	xor.b64  	%rd462, %rd264, %rd240;
	not.b64 	%rd265, %rd237;
	and.b64  	%rd266, %rd243, %rd265;
	xor.b64  	%rd481, %rd266, %rd231;
	not.b64 	%rd267, %rd243;
	and.b64  	%rd268, %rd249, %rd267;
	xor.b64  	%rd476, %rd268, %rd237;
	not.b64 	%rd269, %rd249;
	and.b64  	%rd270, %rd230, %rd269;
	xor.b64  	%rd471, %rd270, %rd243;
	not.b64 	%rd271, %rd230;
	and.b64  	%rd272, %rd231, %rd271;
	xor.b64  	%rd466, %rd272, %rd249;
	not.b64 	%rd273, %rd231;
	and.b64  	%rd274, %rd237, %rd273;
	xor.b64  	%rd461, %rd274, %rd230;
	not.b64 	%rd275, %rd227;
	and.b64  	%rd276, %rd233, %rd275;
	xor.b64  	%rd480, %rd276, %rd246;
	not.b64 	%rd277, %rd233;
	and.b64  	%rd278, %rd239, %rd277;
	xor.b64  	%rd475, %rd278, %rd227;
	not.b64 	%rd279, %rd239;
	and.b64  	%rd280, %rd245, %rd279;
	xor.b64  	%rd470, %rd280, %rd233;
	not.b64 	%rd281, %rd245;
	and.b64  	%rd282, %rd246, %rd281;
	xor.b64  	%rd465, %rd282, %rd239;
	not.b64 	%rd283, %rd246;
	and.b64  	%rd284, %rd227, %rd283;
	xor.b64  	%rd460, %rd284, %rd245;
	not.b64 	%rd285, %rd242;
	and.b64  	%rd286, %rd248, %rd285;
	xor.b64  	%rd479, %rd286, %rd236;
	not.b64 	%rd287, %rd248;
	and.b64  	%rd288, %rd229, %rd287;
	xor.b64  	%rd474, %rd288, %rd242;
	not.b64 	%rd289, %rd229;
	and.b64  	%rd290, %rd235, %rd289;
	xor.b64  	%rd469, %rd290, %rd248;
	not.b64 	%rd291, %rd235;
	and.b64  	%rd292, %rd236, %rd291;
	xor.b64  	%rd464, %rd292, %rd229;
	not.b64 	%rd293, %rd236;
	and.b64  	%rd294, %rd242, %rd293;
	xor.b64  	%rd459, %rd294, %rd235;
	ld.const.u64 	%rd295, [%rd458];
	xor.b64  	%rd296, %rd196, %rd295;
	xor.b64  	%rd483, %rd296, %rd483;
	add.s32 	%r245, %r245, 1;
	add.s64 	%rd458, %rd458, 8;
	setp.ne.s32 	%p4, %r245, 24;
	@%p4 bra 	$L__BB0_5;
	st.local.u64 	[%rd1], %rd483;
	st.local.u64 	[%rd1+40], %rd482;
	st.local.u64 	[%rd1+80], %rd481;
	st.local.u64 	[%rd1+120], %rd480;
	st.local.u64 	[%rd1+160], %rd479;
	st.local.u64 	[%rd1+8], %rd478;
	st.local.u64 	[%rd1+48], %rd477;
	st.local.u64 	[%rd1+88], %rd476;
	st.local.u64 	[%rd1+128], %rd475;
	st.local.u64 	[%rd1+168], %rd474;
	st.local.u64 	[%rd1+16], %rd473;
	st.local.u64 	[%rd1+56], %rd472;
	st.local.u64 	[%rd1+96], %rd471;
	st.local.u64 	[%rd1+136], %rd470;
	st.local.u64 	[%rd1+176], %rd469;
	st.local.u64 	[%rd1+24], %rd468;
	st.local.u64 	[%rd1+64], %rd467;
	st.local.u64 	[%rd1+104], %rd466;
	st.local.u64 	[%rd1+144], %rd465;
	st.local.u64 	[%rd1+184], %rd464;
	st.local.u64 	[%rd1+32], %rd463;
	st.local.u64 	[%rd1+72], %rd462;
	st.local.u64 	[%rd1+112], %rd461;
	st.local.u64 	[%rd1+152], %rd460;
	st.local.u64 	[%rd1+192], %rd459;
	mov.b64 	%rd485, 0;
$L__BB0_7:
	add.s64 	%rd456, %rd456, 1;
	setp.ne.s64 	%p5, %rd456, %rd165;
	mov.u64 	%rd457, %rd485;
	@%p5 bra 	$L__BB0_3;
	add.s64 	%rd298, %rd1, %rd485;
	ld.local.u8 	%rs7, [%rd298];
	xor.b16  	%rs10, %rs7, 1;
$L__BB0_9:
	add.s64 	%rd300, %rd1, %rd485;
	st.local.u8 	[%rd300], %rs10;
	ld.local.u8 	%rs8, [%rd1+135];
	xor.b16  	%rs9, %rs8, 128;
	st.local.u8 	[%rd1+135], %rs9;
	ld.local.u64 	%rd511, [%rd1];
	ld.local.u64 	%rd510, [%rd1+40];
	ld.local.u64 	%rd509, [%rd1+80];
	ld.local.u64 	%rd508, [%rd1+120];
	ld.local.u64 	%rd507, [%rd1+160];
	ld.local.u64 	%rd506, [%rd1+8];
	ld.local.u64 	%rd505, [%rd1+48];
	ld.local.u64 	%rd504, [%rd1+88];
	ld.local.u64 	%rd503, [%rd1+128];
	ld.local.u64 	%rd502, [%rd1+168];
	ld.local.u64 	%rd501, [%rd1+16];
	ld.local.u64 	%rd500, [%rd1+56];
	ld.local.u64 	%rd499, [%rd1+96];
	ld.local.u64 	%rd498, [%rd1+136];
	ld.local.u64 	%rd497, [%rd1+176];
	ld.local.u64 	%rd496, [%rd1+24];
	ld.local.u64 	%rd495, [%rd1+64];
	ld.local.u64 	%rd494, [%rd1+104];
	ld.local.u64 	%rd493, [%rd1+144];
	ld.local.u64 	%rd492, [%rd1+184];
	ld.local.u64 	%rd491, [%rd1+32];
	ld.local.u64 	%rd490, [%rd1+72];
	ld.local.u64 	%rd489, [%rd1+112];
	ld.local.u64 	%rd488, [%rd1+152];
	ld.local.u64 	%rd487, [%rd1+192];
	mov.b32 	%r246, 0;
	mov.u64 	%rd486, KECCAK_ROUND_CONSTANTS;
$L__BB0_10:
	xor.b64  	%rd301, %rd510, %rd511;
	xor.b64  	%rd302, %rd301, %rd509;
	xor.b64  	%rd303, %rd302, %rd508;
	xor.b64  	%rd304, %rd303, %rd507;
	xor.b64  	%rd305, %rd505, %rd506;
	xor.b64  	%rd306, %rd305, %rd504;
	xor.b64  	%rd307, %rd306, %rd503;
	xor.b64  	%rd308, %rd307, %rd502;
	xor.b64  	%rd309, %rd500, %rd501;
	xor.b64  	%rd310, %rd309, %rd499;
	xor.b64  	%rd311, %rd310, %rd498;
	xor.b64  	%rd312, %rd311, %rd497;
	xor.b64  	%rd313, %rd495, %rd496;
	xor.b64  	%rd314, %rd313, %rd494;
	xor.b64  	%rd315, %rd314, %rd493;
	xor.b64  	%rd316, %rd315, %rd492;
	xor.b64  	%rd317, %rd490, %rd491;
	xor.b64  	%rd318, %rd317, %rd489;
	xor.b64  	%rd319, %rd318, %rd488;
	xor.b64  	%rd320, %rd319, %rd487;
	mov.b64 	{%r128, %r129}, %rd308;
	shf.l.wrap.b32 	%r130, %r128, %r129, 1;
	shf.l.wrap.b32 	%r131, %r129, %r128, 1;
	mov.b64 	%rd321, {%r131, %r130};
	xor.b64  	%rd322, %rd321, %rd320;
	mov.b64 	{%r132, %r133}, %rd312;
	shf.l.wrap.b32 	%r134, %r132, %r133, 1;
	shf.l.wrap.b32 	%r135, %r133, %r132, 1;
	mov.b64 	%rd323, {%r135, %r134};
	xor.b64  	%rd324, %rd323, %rd304;
	mov.b64 	{%r136, %r137}, %rd316;
	shf.l.wrap.b32 	%r138, %r136, %r137, 1;
	shf.l.wrap.b32 	%r139, %r137, %r136, 1;
	mov.b64 	%rd325, {%r139, %r138};
	xor.b64  	%rd326, %rd325, %rd308;
	mov.b64 	{%r140, %r141}, %rd320;
	shf.l.wrap.b32 	%r142, %r140, %r141, 1;
	shf.l.wrap.b32 	%r143, %r141, %r140, 1;
	mov.b64 	%rd327, {%r143, %r142};
	xor.b64  	%rd328, %rd327, %rd312;
	mov.b64 	{%r144, %r145}, %rd304;
	shf.l.wrap.b32 	%r146, %r144, %r145, 1;
	shf.l.wrap.b32 	%r147, %r145, %r144, 1;
	mov.b64 	%rd329, {%r147, %r146};
	xor.b64  	%rd330, %rd329, %rd316;
	xor.b64  	%rd331, %rd510, %rd322;
	xor.b64  	%rd332, %rd509, %rd322;
	xor.b64  	%rd333, %rd508, %rd322;
	xor.b64  	%rd334, %rd507, %rd322;
	xor.b64  	%rd335, %rd506, %rd324;
	xor.b64  	%rd336, %rd505, %rd324;
	xor.b64  	%rd337, %rd504, %rd324;
	xor.b64  	%rd338, %rd503, %rd324;
	xor.b64  	%rd339, %rd502, %rd324;
	xor.b64  	%rd340, %rd501, %rd326;
	xor.b64  	%rd341, %rd500, %rd326;
	xor.b64  	%rd342, %rd499, %rd326;
	xor.b64  	%rd343, %rd498, %rd326;
	xor.b64  	%rd344, %rd497, %rd326;
	xor.b64  	%rd496, %rd496, %rd328;
	xor.b64  	%rd345, %rd495, %rd328;
	xor.b64  	%rd346, %rd494, %rd328;
	xor.b64  	%rd347, %rd493, %rd328;
	xor.b64  	%rd348, %rd492, %rd328;
	xor.b64  	%rd491, %rd491, %rd330;
	xor.b64  	%rd349, %rd490, %rd330;
	xor.b64  	%rd350, %rd489, %rd330;
	xor.b64  	%rd351, %rd488, %rd330;
	xor.b64  	%rd352, %rd487, %rd330;
	mov.b64 	{%r148, %r149}, %rd331;
	shf.l.wrap.b32 	%r150, %r149, %r148, 4;
	shf.l.wrap.b32 	%r151, %r148, %r149, 4;
	mov.b64 	%rd353, {%r151, %r150};
	mov.b64 	{%r152, %r153}, %rd332;
	shf.l.wrap.b32 	%r154, %r152, %r153, 3;
	shf.l.wrap.b32 	%r155, %r153, %r152, 3;
	mov.b64 	%rd354, {%r155, %r154};
	mov.b64 	{%r156, %r157}, %rd333;
	shf.l.wrap.b32 	%r158, %r157, %r156, 9;
	shf.l.wrap.b32 	%r159, %r156, %r157, 9;
	mov.b64 	%rd355, {%r159, %r158};
	mov.b64 	{%r160, %r161}, %rd334;
	shf.l.wrap.b32 	%r162, %r160, %r161, 18;
	shf.l.wrap.b32 	%r163, %r161, %r160, 18;
	mov.b64 	%rd356, {%r163, %r162};
	mov.b64 	{%r164, %r165}, %rd335;
	shf.l.wrap.b32 	%r166, %r164, %r165, 1;
	shf.l.wrap.b32 	%r167, %r165, %r164, 1;
	mov.b64 	%rd357, {%r167, %r166};
	mov.b64 	{%r168, %r169}, %rd336;
	shf.l.wrap.b32 	%r170, %r169, %r168, 12;
	shf.l.wrap.b32 	%r171, %r168, %r169, 12;
	mov.b64 	%rd358, {%r171, %r170};
	mov.b64 	{%r172, %r173}, %rd337;
	shf.l.wrap.b32 	%r174, %r172, %r173, 10;
	shf.l.wrap.b32 	%r175, %r173, %r172, 10;
	mov.b64 	%rd359, {%r175, %r174};
	mov.b64 	{%r176, %r177}, %rd338;
	shf.l.wrap.b32 	%r178, %r177, %r176, 13;
	shf.l.wrap.b32 	%r179, %r176, %r177, 13;
	mov.b64 	%rd360, {%r179, %r178};
	mov.b64 	{%r180, %r181}, %rd339;
	shf.l.wrap.b32 	%r182, %r180, %r181, 2;
	shf.l.wrap.b32 	%r183, %r181, %r180, 2;
	mov.b64 	%rd361, {%r183, %r182};
	mov.b64 	{%r184, %r185}, %rd340;
	shf.l.wrap.b32 	%r186, %r185, %r184, 30;
	shf.l.wrap.b32 	%r187, %r184, %r185, 30;
	mov.b64 	%rd362, {%r187, %r186};
	mov.b64 	{%r188, %r189}, %rd341;
	shf.l.wrap.b32 	%r190, %r188, %r189, 6;
	shf.l.wrap.b32 	%r191, %r189, %r188, 6;
	mov.b64 	%rd363, {%r191, %r190};
	mov.b64 	{%r192, %r193}, %rd342;
	shf.l.wrap.b32 	%r194, %r193, %r192, 11;
	shf.l.wrap.b32 	%r195, %r192, %r193, 11;
	mov.b64 	%rd364, {%r195, %r194};
	mov.b64 	{%r196, %r197}, %rd343;
	shf.l.wrap.b32 	%r198, %r196, %r197, 15;
	shf.l.wrap.b32 	%r199, %r197, %r196, 15;
	mov.b64 	%rd365, {%r199, %r198};
	mov.b64 	{%r200, %r201}, %rd344;
	shf.l.wrap.b32 	%r202, %r201, %r200, 29;
	shf.l.wrap.b32 	%r203, %r200, %r201, 29;
	mov.b64 	%rd366, {%r203, %r202};
	mov.b64 	{%r204, %r205}, %rd496;
	shf.l.wrap.b32 	%r206, %r204, %r205, 28;
	shf.l.wrap.b32 	%r207, %r205, %r204, 28;
	mov.b64 	%rd367, {%r207, %r206};
	mov.b64 	{%r208, %r209}, %rd345;
	shf.l.wrap.b32 	%r210, %r209, %r208, 23;
	shf.l.wrap.b32 	%r211, %r208, %r209, 23;
	mov.b64 	%rd368, {%r211, %r210};
	mov.b64 	{%r212, %r213}, %rd346;
	shf.l.wrap.b32 	%r214, %r212, %r213, 25;
	shf.l.wrap.b32 	%r215, %r213, %r212, 25;
	mov.b64 	%rd369, {%r215, %r214};
	mov.b64 	{%r216, %r217}, %rd347;
	shf.l.wrap.b32 	%r218, %r216, %r217, 21;
	shf.l.wrap.b32 	%r219, %r217, %r216, 21;
	mov.b64 	%rd370, {%r219, %r218};
	mov.b64 	{%r220, %r221}, %rd348;
	shf.l.wrap.b32 	%r222, %r221, %r220, 24;
	shf.l.wrap.b32 	%r223, %r220, %r221, 24;
	mov.b64 	%rd371, {%r223, %r222};
	mov.b64 	{%r224, %r225}, %rd491;
	shf.l.wrap.b32 	%r226, %r224, %r225, 27;
	shf.l.wrap.b32 	%r227, %r225, %r224, 27;
	mov.b64 	%rd372, {%r227, %r226};
	mov.b64 	{%r228, %r229}, %rd349;
	shf.l.wrap.b32 	%r230, %r228, %r229, 20;
	shf.l.wrap.b32 	%r231, %r229, %r228, 20;
	mov.b64 	%rd373, {%r231, %r230};
	mov.b64 	{%r232, %r233}, %rd350;
	shf.l.wrap.b32 	%r234, %r233, %r232, 7;
	shf.l.wrap.b32 	%r235, %r232, %r233, 7;
	mov.b64 	%rd374, {%r235, %r234};
	mov.b64 	{%r236, %r237}, %rd351;
	shf.l.wrap.b32 	%r238, %r236, %r237, 8;
	shf.l.wrap.b32 	%r239, %r237, %r236, 8;
	mov.b64 	%rd375, {%r239, %r238};
	mov.b64 	{%r240, %r241}, %rd352;
	shf.l.wrap.b32 	%r242, %r240, %r241, 14;
	shf.l.wrap.b32 	%r243, %r241, %r240, 14;
	mov.b64 	%rd376, {%r243, %r242};
	not.b64 	%rd377, %rd364;
	and.b64  	%rd378, %rd370, %rd377;
	xor.b64  	%rd506, %rd378, %rd358;
	not.b64 	%rd379, %rd370;
	and.b64  	%rd380, %rd376, %rd379;
	xor.b64  	%rd501, %rd380, %rd364;
	not.b64 	%rd381, %rd373;
	and.b64  	%rd382, %rd354, %rd381;
	xor.b64  	%rd510, %rd382, %rd367;
	not.b64 	%rd383, %rd354;
	and.b64  	%rd384, %rd360, %rd383;
	xor.b64  	%rd505, %rd384, %rd373;
	not.b64 	%rd385, %rd360;
	and.b64  	%rd386, %rd366, %rd385;
	xor.b64  	%rd500, %rd386, %rd354;
	not.b64 	%rd387, %rd366;
	and.b64  	%rd388, %rd367, %rd387;
	xor.b64  	%rd495, %rd388, %rd360;
	not.b64 	%rd389, %rd367;
	and.b64  	%rd390, %rd373, %rd389;
	xor.b64  	%rd490, %rd390, %rd366;
	not.b64 	%rd391, %rd363;
	and.b64  	%rd392, %rd369, %rd391;
	xor.b64  	%rd509, %rd392, %rd357;
	not.b64 	%rd393, %rd369;
	and.b64  	%rd394, %rd375, %rd393;
	xor.b64  	%rd504, %rd394, %rd363;
	not.b64 	%rd395, %rd375;
	and.b64  	%rd396, %rd356, %rd395;
	xor.b64  	%rd499, %rd396, %rd369;
	not.b64 	%rd397, %rd356;
	and.b64  	%rd398, %rd357, %rd397;
	xor.b64  	%rd494, %rd398, %rd375;
	not.b64 	%rd399, %rd357;
	and.b64  	%rd400, %rd363, %rd399;
	xor.b64  	%rd489, %rd400, %rd356;
	not.b64 	%rd401, %rd353;
	and.b64  	%rd402, %rd359, %rd401;
	xor.b64  	%rd508, %rd402, %rd372;
	not.b64 	%rd403, %rd359;
	and.b64  	%rd404, %rd365, %rd403;
	xor.b64  	%rd503, %rd404, %rd353;
	not.b64 	%rd405, %rd365;
	and.b64  	%rd406, %rd371, %rd405;
	xor.b64  	%rd498, %rd406, %rd359;
	not.b64 	%rd407, %rd371;
	and.b64  	%rd408, %rd372, %rd407;
	xor.b64  	%rd493, %rd408, %rd365;
	not.b64 	%rd409, %rd372;
	and.b64  	%rd410, %rd353, %rd409;
	xor.b64  	%rd488, %rd410, %rd371;
	not.b64 	%rd411, %rd368;
	and.b64  	%rd412, %rd374, %rd411;
	xor.b64  	%rd507, %rd412, %rd362;
	not.b64 	%rd413, %rd374;
	and.b64  	%rd414, %rd355, %rd413;
	xor.b64  	%rd502, %rd414, %rd368;
	not.b64 	%rd415, %rd355;
	and.b64  	%rd416, %rd361, %rd415;
	xor.b64  	%rd497, %rd416, %rd374;
	not.b64 	%rd417, %rd361;
	and.b64  	%rd418, %rd362, %rd417;
	xor.b64  	%rd492, %rd418, %rd355;
	not.b64 	%rd419, %rd362;
	and.b64  	%rd420, %rd368, %rd419;
	xor.b64  	%rd487, %rd420, %rd361;
	ld.const.u64 	%rd421, [%rd486];
	xor.b64  	%rd422, %rd322, %rd421;
	xor.b64  	%rd511, %rd422, %rd511;
	add.s32 	%r246, %r246, 1;
	add.s64 	%rd486, %rd486, 8;
	setp.ne.s32 	%p6, %r246, 24;
	@%p6 bra 	$L__BB0_10;
	ld.param.u64 	%rd455, [_Z15batch_keccak256PKhmPhi_param_2];
	shl.b32 	%r244, %r1, 5;
	cvt.s64.s32 	%rd423, %r244;
	shr.u64 	%rd424, %rd511, 8;
	shr.u64 	%rd425, %rd511, 16;
	shr.u64 	%rd426, %rd511, 24;
	shr.u64 	%rd427, %rd511, 32;
	shr.u64 	%rd428, %rd511, 40;
	shr.u64 	%rd429, %rd511, 48;
	shr.u64 	%rd430, %rd511, 56;
	shr.u64 	%rd431, %rd506, 8;
	shr.u64 	%rd432, %rd506, 16;
	shr.u64 	%rd433, %rd506, 24;
	shr.u64 	%rd434, %rd506, 32;
	shr.u64 	%rd435, %rd506, 40;
	shr.u64 	%rd436, %rd506, 48;
	shr.u64 	%rd437, %rd506, 56;
	shr.u64 	%rd438, %rd501, 8;
	shr.u64 	%rd439, %rd501, 16;
	shr.u64 	%rd440, %rd501, 24;
	shr.u64 	%rd441, %rd501, 32;
	shr.u64 	%rd442, %rd501, 40;
	shr.u64 	%rd443, %rd501, 48;
	shr.u64 	%rd444, %rd501, 56;
	shr.u64 	%rd445, %rd496, 8;
	shr.u64 	%rd446, %rd496, 16;
	shr.u64 	%rd447, %rd496, 24;
	shr.u64 	%rd448, %rd496, 32;
	shr.u64 	%rd449, %rd496, 40;
	shr.u64 	%rd450, %rd496, 48;
	shr.u64 	%rd451, %rd496, 56;
	cvta.to.global.u64 	%rd452, %rd455;
	add.s64 	%rd453, %rd452, %rd423;
	st.global.u8 	[%rd453], %rd511;
	st.global.u8 	[%rd453+1], %rd424;
	st.global.u8 	[%rd453+2], %rd425;
	st.global.u8 	[%rd453+3], %rd426;
	st.global.u8 	[%rd453+4], %rd427;
	st.global.u8 	[%rd453+5], %rd428;
	st.global.u8 	[%rd453+6], %rd429;
	st.global.u8 	[%rd453+7], %rd430;
	st.global.u8 	[%rd453+8], %rd506;
	st.global.u8 	[%rd453+9], %rd431;
	st.global.u8 	[%rd453+10], %rd432;
	st.global.u8 	[%rd453+11], %rd433;
	st.global.u8 	[%rd453+12], %rd434;
	st.global.u8 	[%rd453+13], %rd435;
	st.global.u8 	[%rd453+14], %rd436;
	st.global.u8 	[%rd453+15], %rd437;
	st.global.u8 	[%rd453+16], %rd501;
	st.global.u8 	[%rd453+17], %rd438;
	st.global.u8 	[%rd453+18], %rd439;
	st.global.u8 	[%rd453+19], %rd440;
	st.global.u8 	[%rd453+20], %rd441;
	st.global.u8 	[%rd453+21], %rd442;
	st.global.u8 	[%rd453+22], %rd443;
	st.global.u8 	[%rd453+23], %rd444;
	st.global.u8 	[%rd453+24], %rd496;
	st.global.u8 	[%rd453+25], %rd445;
	st.global.u8 	[%rd453+26], %rd446;
	st.global.u8 	[%rd453+27], %rd447;
	st.global.u8 	[%rd453+28], %rd448;
	st.global.u8 	[%rd453+29], %rd449;
	st.global.u8 	[%rd453+30], %rd450;
	st.global.u8 	[%rd453+31], %rd451;
$L__BB0_12:
	ret;

}


// ===== COMPILED SASS (sm_100) =====

	.target	sm_100

	.elftype	@"ET_EXEC"


//--------------------- .note.nv.tkinfo           --------------------------
	.section	.note.nv.tkinfo,"",@"SHT_NOTE"
	.sectionflags	@"SHF_NOTE_NV_TKINFO"
	.tkinfo
        /*0018*/ 	.word	0x00000002
        /*0030*/ 	.string	""
        /*0030*/ 	.string	"ptxas"
        /*0030*/ 	.string	"Cuda compilation tools, release 13.0, V13.0.88"
        /*0030*/ 	.string	"Build cuda_13.0.r13.0/compiler.36424714_0"
        /*0030*/ 	.string	"-arch sm_100 -m 64 "



//--------------------- .note.nv.cuinfo           --------------------------
	.section	.note.nv.cuinfo,"",@"SHT_NOTE"
	.sectionflags	@"SHF_NOTE_NV_CUINFO"
        /*0018*/ 	.short	0x0002
        /*001a*/ 	.short	0x0064
        /*001c*/ 	.short	0x0082
	.zero		2


//--------------------- .nv.info                  --------------------------
	.section	.nv.info,"",@"SHT_CUDA_INFO"
	.align	4


	//----- nvinfo : EIATTR_REGCOUNT
	.align		4
        /*0000*/ 	.byte	0x04, 0x2f
        /*0002*/ 	.short	(.L_2 - .L_1)
	.align		4
.L_1:
        /*0004*/ 	.word	index@(_Z15batch_keccak256PKhmPhi)
        /*0008*/ 	.word	0x0000004e


	//----- nvinfo : EIATTR_FRAME_SIZE
	.align		4
.L_2:
        /*000c*/ 	.byte	0x04, 0x11
        /*000e*/ 	.short	(.L_4 - .L_3)
	.align		4
.L_3:
        /*0010*/ 	.word	index@(_Z15batch_keccak256PKhmPhi)
        /*0014*/ 	.word	0x000000c8


	//----- nvinfo : EIATTR_MIN_STACK_SIZE
	.align		4
.L_4:
        /*0018*/ 	.byte	0x04, 0x12
        /*001a*/ 	.short	(.L_6 - .L_5)
	.align		4
.L_5:
        /*001c*/ 	.word	index@(_Z15batch_keccak256PKhmPhi)
        /*0020*/ 	.word	0x000000c8
.L_6:


//--------------------- .nv.compat                --------------------------
	.section	.nv.compat,"",@"SHT_CUDA_COMPAT_INFO"
	.align	4
        /*0000*/ 	.byte	0x02, 0x09, 0x00, 0x00, 0x02, 0x02, 0x01, 0x00, 0x02, 0x05, 0x05, 0x00, 0x03, 0x07, 0x01, 0x01
        /*0010*/ 	.byte	0x02, 0x03, 0x00, 0x00, 0x02, 0x06, 0x01, 0x00, 0x04, 0x0b, 0x08, 0x00, 0x09, 0x00, 0x00, 0x00
        /*0020*/ 	.byte	0x00, 0x00, 0x00, 0x00


//--------------------- .nv.info._Z15batch_keccak256PKhmPhi --------------------------
	.section	.nv.info._Z15batch_keccak256PKhmPhi,"",@"SHT_CUDA_INFO"
	.sectionflags	@""
	.align	4


	//----- nvinfo : EIATTR_CUDA_API_VERSION
	.align		4
        /*0000*/ 	.byte	0x04, 0x37
        /*0002*/ 	.short	(.L_8 - .L_7)
.L_7:
        /*0004*/ 	.word	0x00000082


	//----- nvinfo : EIATTR_KPARAM_INFO
	.align		4
.L_8:
        /*0008*/ 	.byte	0x04, 0x17
        /*000a*/ 	.short	(.L_10 - .L_9)
.L_9:
        /*000c*/ 	.word	0x00000000
        /*0010*/ 	.short	0x0003
        /*0012*/ 	.short	0x0018
        /*0014*/ 	.byte	0x00, 0xf0, 0x11, 0x00


	//----- nvinfo : EIATTR_KPARAM_INFO
	.align		4
.L_10:
        /*0018*/ 	.byte	0x04, 0x17
        /*001a*/ 	.short	(.L_12 - .L_11)
.L_11:
        /*001c*/ 	.word	0x00000000
        /*0020*/ 	.short	0x0002
        /*0022*/ 	.short	0x0010
        /*0024*/ 	.byte	0x00, 0xf5, 0x21, 0x00


	//----- nvinfo : EIATTR_KPARAM_INFO
	.align		4
.L_12:
        /*0028*/ 	.byte	0x04, 0x17
        /*002a*/ 	.short	(.L_14 - .L_13)
.L_13:
        /*002c*/ 	.word	0x00000000
        /*0030*/ 	.short	0x0001
        /*0032*/ 	.short	0x0008
        /*0034*/ 	.byte	0x00, 0xf0, 0x21, 0x00


	//----- nvinfo : EIATTR_KPARAM_INFO
	.align		4
.L_14:
        /*0038*/ 	.byte	0x04, 0x17
        /*003a*/ 	.short	(.L_16 - .L_15)
.L_15:
        /*003c*/ 	.word	0x00000000
        /*0040*/ 	.short	0x0000
        /*0042*/ 	.short	0x0000
        /*0044*/ 	.byte	0x00, 0xf5, 0x21, 0x00


	//----- nvinfo : EIATTR_SPARSE_MMA_MASK
	.align		4
.L_16:
        /*0048*/ 	.byte	0x03, 0x50
        /*004a*/ 	.short	0x0000


	//----- nvinfo : EIATTR_MAXREG_COUNT
	.align		4
        /*004c*/ 	.byte	0x03, 0x1b
        /*004e*/ 	.short	0x00ff


	//----- nvinfo : EIATTR_MERCURY_ISA_VERSION
	.align		4
        /*0050*/ 	.byte	0x03, 0x5f
        /*0052*/ 	.short	0x0101


	//----- nvinfo : EIATTR_VRC_CTA_INIT_COUNT
	.align		4
        /*0054*/ 	.byte	0x02, 0x4a
	.zero		1
	.zero		1


	//----- nvinfo : EIATTR_EXIT_INSTR_OFFSETS
	.align		4
        /*0058*/ 	.byte	0x04, 0x1c
        /*005a*/ 	.short	(.L_18 - .L_17)


	//   ....[0]....
.L_17:
        /*005c*/ 	.word	0x00000080


	//   ....[1]....
        /*0060*/ 	.word	0x00002730


	//----- nvinfo : EIATTR_CBANK_PARAM_SIZE
	.align		4
.L_18:
        /*0064*/ 	.byte	0x03, 0x19
        /*0066*/ 	.short	0x001c


	//----- nvinfo : EIATTR_PARAM_CBANK
	.align		4
        /*0068*/ 	.byte	0x04, 0x0a
        /*006a*/ 	.short	(.L_20 - .L_19)
	.align		4
.L_19:
        /*006c*/ 	.word	index@(.nv.constant0._Z15batch_keccak256PKhmPhi)
        /*0070*/ 	.short	0x0380
        /*0072*/ 	.short	0x001c


	//----- nvinfo : EIATTR_SW_WAR
	.align		4
.L_20:
        /*0074*/ 	.byte	0x04, 0x36
        /*0076*/ 	.short	(.L_22 - .L_21)
.L_21:
        /*0078*/ 	.word	0x00000008
.L_22:


//--------------------- .nv.callgraph             --------------------------
	.section	.nv.callgraph,"",@"SHT_CUDA_CALLGRAPH"
	.align	4
	.sectionentsize	8
	.align		4
        /*0000*/ 	.word	0x00000000
	.align		4
        /*0004*/ 	.word	0xffffffff
	.align		4
        /*0008*/ 	.word	0x00000000
	.align		4
        /*000c*/ 	.word	0xfffffffe
	.align		4
        /*0010*/ 	.word	0x00000000
	.align		4
        /*0014*/ 	.word	0xfffffffd
	.align		4
        /*0018*/ 	.word	0x00000000
	.align		4
        /*001c*/ 	.word	0xfffffffc


//--------------------- .nv.constant3             --------------------------
	.section	.nv.constant3,"a",@progbits
	.align	8
.nv.constant3:
	.type		KECCAK_ROUND_CONSTANTS,@object
	.size		KECCAK_ROUND_CONSTANTS,(.L_0 - KECCAK_ROUND_CONSTANTS)
KECCAK_ROUND_CONSTANTS:
        /*0000*/ 	.byte	0x01, 0x00, 0x00, 0x00, 0x00, 0x00, 0x00, 0x00, 0x82, 0x80, 0x00, 0x00, 0x00, 0x00, 0x00, 0x00
        /* <DEDUP_REMOVED lines=11> */
.L_0:


//--------------------- .text._Z15batch_keccak256PKhmPhi --------------------------
	.section	.text._Z15batch_keccak256PKhmPhi,"ax",@progbits
	.align	128
        .global         _Z15batch_keccak256PKhmPhi
        .type           _Z15batch_keccak256PKhmPhi,@function
        .size           _Z15batch_keccak256PKhmPhi,(.L_x_6 - _Z15batch_keccak256PKhmPhi)
        .other          _Z15batch_keccak256PKhmPhi,@"STO_CUDA_ENTRY STV_DEFAULT"
_Z15batch_keccak256PKhmPhi:
.text._Z15batch_keccak256PKhmPhi:
[----:B------:R-:W0:Y:S01]  /*0000*/  LDC R1, c[0x0][0x37c] ;  /* 0x0000df00ff017b82 */ /* 0x000e220000000800 */
[----:B------:R-:W1:Y:S07]  /*0010*/  S2R R3, SR_TID.X ;  /* 0x0000000000037919 */ /* 0x000e6e0000002100 */
[----:B------:R-:W1:Y:S01]  /*0020*/  S2UR UR4, SR_CTAID.X ;  /* 0x00000000000479c3 */ /* 0x000e620000002500 */
[----:B------:R-:W2:Y:S01]  /*0030*/  LDCU UR5, c[0x0][0x398] ;  /* 0x00007300ff0577ac */ /* 0x000ea20008000800 */
[----:B0-----:R-:W-:-:S06]  /*0040*/  VIADD R1, R1, 0xffffff38 ;  /* 0xffffff3801017836 */ /* 0x001fcc0000000000 */
[----:B------:R-:W1:Y:S02]  /*0050*/  LDC R0, c[0x0][0x360] ;  /* 0x0000d800ff007b82 */ /* 0x000e640000000800 */
[----:B-1----:R-:W-:-:S05]  /*0060*/  IMAD R0, R0, UR4, R3 ;  /* 0x0000000400007c24 */ /* 0x002fca000f8e0203 */
[----:B--2---:R-:W-:-:S13]  /*0070*/  ISETP.GE.AND P0, PT, R0, UR5, PT ;  /* 0x0000000500007c0c */ /* 0x004fda000bf06270 */
[----:B------:R-:W-:Y:S05]  /*0080*/  @P0 EXIT ;  /* 0x000000000000094d */ /* 0x000fea0003800000 */
[----:B------:R-:W0:Y:S01]  /*0090*/  LDCU.64 UR4, c[0x0][0x388] ;  /* 0x00007100ff0477ac */ /* 0x000e220008000a00 */
[----:B------:R1:W-:Y:S01]  /*00a0*/  STL.64 [R1], RZ ;  /* 0x000000ff01007387 */ /* 0x0003e20000100a00 */
[----:B------:R-:W-:Y:S02]  /*00b0*/  IMAD.MOV.U32 R2, RZ, RZ, 0x1 ;  /* 0x00000001ff027424 */ /* 0x000fe400078e00ff */
[----:B------:R-:W-:Y:S01]  /*00c0*/  IMAD.MOV.U32 R4, RZ, RZ, RZ ;  /* 0x000000ffff047224 */ /* 0x000fe200078e00ff */
[----:B------:R1:W-:Y:S01]  /*00d0*/  STL.64 [R1+0x8], RZ ;  /* 0x000008ff01007387 */ /* 0x0003e20000100a00 */
[----:B------:R-:W2:Y:S03]  /*00e0*/  LDCU.64 UR10, c[0x0][0x358] ;  /* 0x00006b00ff0a77ac */ /* 0x000ea60008000a00 */
[----:B------:R1:W-:Y:S04]  /*00f0*/  STL.64 [R1+0x10], RZ ;  /* 0x000010ff01007387 */ /* 0x0003e80000100a00 */
[----:B------:R1:W-:Y:S04]  /*0100*/  STL.64 [R1+0x18], RZ ;  /* 0x000018ff01007387 */ /* 0x0003e80000100a00 */
[----:B------:R1:W-:Y:S01]  /*0110*/  STL.64 [R1+0x20], RZ ;  /* 0x000020ff01007387 */ /* 0x0003e20000100a00 */
[----:B0-----:R-:W-:-:S03]  /*0120*/  UISETP.NE.U32.AND UP0, UPT, UR4, URZ, UPT ;  /* 0x000000ff0400728c */ /* 0x001fc6000bf05070 */
[----:B------:R1:W-:Y:S01]  /*0130*/  STL.64 [R1+0x28], RZ ;  /* 0x000028ff01007387 */ /* 0x0003e20000100a00 */
[----:B------:R-:W-:-:S03]  /*0140*/  UISETP.NE.AND.EX UP0, UPT, UR5, URZ, UPT, UP0 ;  /* 0x000000ff0500728c */ /* 0x000fc6000bf05300 */
[----:B------:R1:W-:Y:S04]  /*0150*/  STL.64 [R1+0x30], RZ ;  /* 0x000030ff01007387 */ /* 0x0003e80000100a00 */
        /* <DEDUP_REMOVED lines=17> */
[----:B------:R1:W-:Y:S01]  /*0270*/  STL.64 [R1+0xc0], RZ ;  /* 0x0000c0ff01007387 */ /* 0x0003e20000100a00 */
[----:B--2---:R-:W-:Y:S05]  /*0280*/  BRA.U !UP0, `(.L_x_0) ;  /* 0x0000001108cc7547 */ /* 0x004fea000b800000 */
[----:B------:R-:W-:Y:S01]  /*0290*/  SHF.R.S32.HI R22, RZ, 0x1f, R0 ;  /* 0x0000001fff167819 */ /* 0x000fe20000011400 */
[----:B------:R-:W-:Y:S01]  /*02a0*/  IMAD.MOV.U32 R2, RZ, RZ, RZ ;  /* 0x000000ffff027224 */ /* 0x000fe200078e00ff */
[----:B------:R-:W-:Y:S01]  /*02b0*/  UMOV UR6, URZ ;  /* 0x000000ff00067c82 */ /* 0x000fe20008000000 */
[----:B------:R-:W-:Y:S01]  /*02c0*/  IMAD.MOV.U32 R9, RZ, RZ, RZ ;  /* 0x000000ffff097224 */ /* 0x000fe200078e00ff */
[----:B------:R-:W-:-:S06]  /*02d0*/  UMOV UR7, URZ ;  /* 0x000000ff00077c82 */ /* 0x000fcc0008000000 */
.L_x_3:
[----:B0-----:R-:W0:Y:S01]  /*02e0*/  LDC.64 R10, c[0x0][0x388] ;  /* 0x0000e200ff0a7b82 */ /* 0x001e220000000a00 */
[----:B------:R-:W-:-:S07]  /*02f0*/  IMAD.IADD R8, R1, 0x1, R2 ;  /* 0x0000000101087824 */ /* 0x000fce00078e0202 */
[----:B--2---:R-:W2:Y:S01]  /*0300*/  LDC.64 R6, c[0x0][0x380] ;  /* 0x0000e000ff067b82 */ /* 0x004ea20000000a00 */
[-C--:B0-----:R-:W-:Y:S02]  /*0310*/  IMAD R3, R22, R10.reuse, RZ ;  /* 0x0000000a16037224 */ /* 0x081fe400078e02ff */
[----:B------:R-:W-:-:S04]  /*0320*/  IMAD.WIDE.U32 R4, R0, R10, UR6 ;  /* 0x0000000600047e25 */ /* 0x000fc8000f8e000a */
[----:B------:R-:W-:Y:S01]  /*0330*/  IMAD R3, R0, R11, R3 ;  /* 0x0000000b00037224 */ /* 0x000fe200078e0203 */
[----:B--2---:R-:W-:-:S04]  /*0340*/  IADD3 R6, P0, PT, R4, R6, RZ ;  /* 0x0000000604067210 */ /* 0x004fc80007f1e0ff */
[----:B------:R-:W-:Y:S02]  /*0350*/  IADD3.X R7, PT, PT, R7, R5, R3, P0, !PT ;  /* 0x0000000507077210 */ /* 0x000fe400007fe403 */
[----:B------:R-:W2:Y:S04]  /*0360*/  LDL.U8 R3, [R8] ;  /* 0x0000000008037983 */ /* 0x000ea80000100000 */
[----:B------:R-:W2:Y:S01]  /*0370*/  LDG.E.U8 R6, desc[UR10][R6.64] ;  /* 0x0000000a06067981 */ /* 0x000ea2000c1e1100 */
[----:B------:R-:W-:Y:S01]  /*0380*/  IADD3 R4, P0, PT, R2, 0x1, RZ ;  /* 0x0000000102047810 */ /* 0x000fe20007f1e0ff */
[----:B------:R-:W-:-:S03]  /*0390*/  UIADD3 UR6, UP0, UPT, UR6, 0x1, URZ ;  /* 0x0000000106067890 */ /* 0x000fc6000ff1e0ff */
[----:B------:R-:W-:Y:S01]  /*03a0*/  ISETP.NE.U32.AND P1, PT, R4, 0x88, PT ;  /* 0x000000880400780c */ /* 0x000fe20003f25070 */
[----:B------:R-:W-:Y:S01]  /*03b0*/  IMAD.X R5, RZ, RZ, R9, P0 ;  /* 0x000000ffff057224 */ /* 0x000fe200000e0609 */
[----:B------:R-:W-:Y:S01]  /*03c0*/  UIADD3.X UR7, UPT, UPT, URZ, UR7, URZ, UP0, !UPT ;  /* 0x00000007ff077290 */ /* 0x000fe200087fe4ff */
[----:B------:R-:W-:-:S03]  /*03d0*/  ISETP.NE.U32.AND P0, PT, R10, UR6, PT ;  /* 0x000000060a007c0c */ /* 0x000fc6000bf05070 */
[----:B------:R-:W-:Y:S02]  /*03e0*/  ISETP.NE.AND.EX P1, PT, R5, RZ, PT, P1 ;  /* 0x000000ff0500720c */ /* 0x000fe40003f25310 */
[----:B------:R-:W-:Y:S02]  /*03f0*/  ISETP.NE.AND.EX P0, PT, R11, UR7, PT, P0 ;  /* 0x000000070b007c0c */ /* 0x000fe4000bf05300 */
[----:B--2---:R-:W-:-:S05]  /*0400*/  LOP3.LUT R3, R3, R6, RZ, 0x3c, !PT ;  /* 0x0000000603037212 */ /* 0x004fca00078e3cff */
[----:B------:R0:W-:Y:S04]  /*0410*/  STL.U8 [R8], R3 ;  /* 0x0000000308007387 */ /* 0x0001e80000100000 */
[----:B------:R-:W-:Y:S05]  /*0420*/  @P1 BRA `(.L_x_1) ;  /* 0x00000010004c1947 */ /* 0x000fea0003800000 */
[----:B------:R2:W5:Y:S04]  /*0430*/  LDL.64 R20, [R1] ;  /* 0x0000000001147983 */ /* 0x0005680000100a00 */
[----:B------:R2:W5:Y:S04]  /*0440*/  LDL.64 R72, [R1+0x28] ;  /* 0x0000280001487983 */ /* 0x0005680000100a00 */
        /* <DEDUP_REMOVED lines=8> */
[----:B0-----:R2:W5:Y:S04]  /*04d0*/  LDL.64 R8, [R1+0x10] ;  /* 0x0000100001087983 */ /* 0x0015680000100a00 */
        /* <DEDUP_REMOVED lines=13> */
[----:B------:R2:W5:Y:S01]  /*05b0*/  LDL.64 R46, [R1+0xc0] ;  /* 0x0000c000012e7983 */ /* 0x0005620000100a00 */
[----:B------:R-:W-:Y:S01]  /*05c0*/  UMOV UR4, URZ ;  /* 0x000000ff00047c82 */ /* 0x000fe20008000000 */
[----:B------:R-:W-:-:S05]  /*05d0*/  UMOV UR5, URZ ;  /* 0x000000ff00057c82 */ /* 0x000fca0008000000 */
.L_x_2:
[----:B-----5:R-:W-:Y:S01]  /*05e0*/  LOP3.LUT R29, R10, R48, R16, 0x96, !PT ;  /* 0x000000300a1d7212 */ /* 0x020fe200078e9610 */
[----:B------:R-:W0:Y:S01]  /*05f0*/  LDCU.64 UR8, c[0x3][UR5] ;  /* 0x00c00000050877ac */ /* 0x000e220008000a00 */
[----:B------:R-:W-:Y:S02]  /*0600*/  LOP3.LUT R31, R11, R49, R17, 0x96, !PT ;  /* 0x000000310b1f7212 */ /* 0x000fe400078e9611 */
[----:B------:R-:W-:Y:S01]  /*0610*/  LOP3.LUT R23, R50, R26, R54, 0x96, !PT ;  /* 0x0000001a32177212 */ /* 0x000fe200078e9636 */
[----:B------:R-:W-:Y:S01]  /*0620*/  UIADD3 UR4, UPT, UPT, UR4, 0x1, URZ ;  /* 0x0000000104047890 */ /* 0x000fe2000fffe0ff */
[----:B------:R-:W-:Y:S01]  /*0630*/  LOP3.LUT R30, R6, R29, R70, 0x96, !PT ;  /* 0x0000001d061e7212 */ /* 0x000fe200078e9646 */
[----:B------:R-:W-:Y:S01]  /*0640*/  UIADD3 UR5, UPT, UPT, UR5, 0x8, URZ ;  /* 0x0000000805057890 */ /* 0x000fe2000fffe0ff */
[----:B------:R-:W-:Y:S01]  /*0650*/  LOP3.LUT R25, R51, R27, R55, 0x96, !PT ;  /* 0x0000001b33197212 */ /* 0x000fe200078e9637 */
[----:B------:R-:W-:Y:S01]  /*0660*/  UISETP.NE.AND UP0, UPT, UR4, 0x18, UPT ;  /* 0x000000180400788c */ /* 0x000fe2000bf05270 */
[----:B------:R-:W-:-:S02]  /*0670*/  LOP3.LUT R29, R7, R31, R71, 0x96, !PT ;  /* 0x0000001f071d7212 */ /* 0x000fc400078e9647 */
[----:B------:R-:W-:Y:S02]  /*0680*/  LOP3.LUT R56, R46, R23, R44, 0x96, !PT ;  /* 0x000000172e387212 */ /* 0x000fe400078e962c */
[----:B------:R-:W-:Y:S02]  /*0690*/  LOP3.LUT R23, R47, R25, R45, 0x96, !PT ;  /* 0x000000192f177212 */ /* 0x000fe400078e962d */
[----:B------:R-:W-:Y:S02]  /*06a0*/  SHF.L.W.U32.HI R41, R29, 0x1, R30 ;  /* 0x000000011d297819 */ /* 0x000fe40000010e1e */
[----:B------:R-:W-:Y:S02]  /*06b0*/  SHF.L.W.U32.HI R33, R30, 0x1, R29 ;  /* 0x000000011e217819 */ /* 0x000fe40000010e1d */
[----:B------:R-:W-:Y:S02]  /*06c0*/  LOP3.LUT R31, R14, R62, R8, 0x96, !PT ;  /* 0x0000003e0e1f7212 */ /* 0x000fe400078e9608 */
[----:B------:R-:W-:-:S02]  /*06d0*/  LOP3.LUT R35, R15, R63, R9, 0x96, !PT ;  /* 0x0000003f0f237212 */ /* 0x000fc400078e9609 */
[----:B------:R-:W-:Y:S02]  /*06e0*/  SHF.L.W.U32.HI R53, R56, 0x1, R23 ;  /* 0x0000000138357819 */ /* 0x000fe40000010e17 */
[----:B------:R-:W-:Y:S02]  /*06f0*/  LOP3.LUT R41, R41, R56, RZ, 0x3c, !PT ;  /* 0x0000003829297212 */ /* 0x000fe400078e3cff */
[----:B------:R-:W-:Y:S02]  /*0700*/  SHF.L.W.U32.HI R56, R23, 0x1, R56 ;  /* 0x0000000117387819 */ /* 0x000fe40000010e38 */
[----:B------:R-:W-:Y:S02]  /*0710*/  LOP3.LUT R33, R33, R23, RZ, 0x3c, !PT ;  /* 0x0000001721217212 */ /* 0x000fe400078e3cff */
[----:B------:R-:W-:Y:S02]  /*0720*/  LOP3.LUT R23, R12, R60, R18, 0x96, !PT ;  /* 0x0000003c0c177212 */ /* 0x000fe400078e9612 */
[----:B------:R-:W-:-:S02]  /*0730*/  LOP3.LUT R37, R58, R72, R20, 0x96, !PT ;  /* 0x000000483a257212 */ /* 0x000fc400078e9614 */
[----:B------:R-:W-:Y:S02]  /*0740*/  LOP3.LUT R39, R59, R73, R21, 0x96, !PT ;  /* 0x000000493b277212 */ /* 0x000fe400078e9615 */
[----:B------:R-:W-:Y:S02]  /*0750*/  LOP3.LUT R31, R4, R31, R68, 0x96, !PT ;  /* 0x0000001f041f7212 */ /* 0x000fe400078e9644 */
[----:B------:R-:W-:Y:S02]  /*0760*/  LOP3.LUT R32, R5, R35, R69, 0x96, !PT ;  /* 0x0000002305207212 */ /* 0x000fe400078e9645 */
[----:B------:R-:W-:Y:S02]  /*0770*/  LOP3.LUT R25, R13, R61, R19, 0x96, !PT ;  /* 0x0000003d0d197212 */ /* 0x000fe400078e9613 */
[----:B------:R-:W-:Y:S02]  /*0780*/  LOP3.LUT R28, R2, R23, R66, 0x96, !PT ;  /* 0x00000017021c7212 */ /* 0x000fe400078e9642 */
[----:B------:R-:W-:-:S02]  /*0790*/  LOP3.LUT R34, R64, R37, R74, 0x96, !PT ;  /* 0x0000002540227212 */ /* 0x000fc400078e964a */
[----:B------:R-:W-:Y:S02]  /*07a0*/  LOP3.LUT R39, R65, R39, R75, 0x96, !PT ;  /* 0x0000002741277212 */ /* 0x000fe400078e964b */
[----:B------:R-:W-:Y:S02]  /*07b0*/  SHF.L.W.U32.HI R23, R32, 0x1, R31 ;  /* 0x0000000120177819 */ /* 0x000fe40000010e1f */
[----:B------:R-:W-:Y:S02]  /*07c0*/  LOP3.LUT R25, R3, R25, R67, 0x96, !PT ;  /* 0x0000001903197212 */ /* 0x000fe400078e9643 */
[----:B------:R-:W-:Y:S02]  /*07d0*/  SHF.L.W.U32.HI R24, R34, 0x1, R39 ;  /* 0x0000000122187819 */ /* 0x000fe40000010e27 */
[----:B------:R-:W-:Y:S02]  /*07e0*/  LOP3.LUT R40, R23, R34, RZ, 0x3c, !PT ;  /* 0x0000002217287212 */ /* 0x000fe400078e3cff */
[----:B------:R-:W-:-:S02]  /*07f0*/  SHF.L.W.U32.HI R36, R31, 0x1, R32 ;  /* 0x000000011f247819 */ /* 0x000fc40000010e20 */
[----:B------:R-:W-:Y:S02]  /*0800*/  SHF.L.W.U32.HI R23, R39, 0x1, R34 ;  /* 0x0000000127177819 */ /* 0x000fe40000010e22 */
[----:B------:R-:W-:Y:S02]  /*0810*/  LOP3.LUT R56, R56, R31, RZ, 0x3c, !PT ;  /* 0x0000001f38387212 */ /* 0x000fe400078e3cff */
[----:B------:R-:W-:Y:S02]  /*0820*/  SHF.L.W.U32.HI R34, R28, 0x1, R25 ;  /* 0x000000011c227819 */ /* 0x000fe40000010e19 */
[----:B------:R-:W-:Y:S02]  /*0830*/  SHF.L.W.U32.HI R31, R25, 0x1, R28 ;  /* 0x00000001191f7819 */ /* 0x000fe40000010e1c */
[----:B------:R-:W-:Y:S02]  /*0840*/  LOP3.LUT R25, R24, R25, RZ, 0x3c, !PT ;  /* 0x0000001918197212 */ /* 0x000fe400078e3cff */
[----:B------:R-:W-:-:S02]  /*0850*/  LOP3.LUT R39, R36, R39, RZ, 0x3c, !PT ;  /* 0x0000002724277212 */ /* 0x000fc400078e3cff */
[----:B------:R-:W-:Y:S02]  /*0860*/  LOP3.LUT R34, R34, R29, RZ, 0x3c, !PT ;  /* 0x0000001d22227212 */ /* 0x000fe400078e3cff */
[----:B------:R-:W-:Y:S02]  /*0870*/  LOP3.LUT R28, R23, R28, RZ, 0x3c, !PT ;  /* 0x0000001c171c7212 */ /* 0x000fe400078e3cff */
[----:B------:R-:W-:Y:S02]  /*0880*/  LOP3.LUT R30, R31, R30, RZ, 0x3c, !PT ;  /* 0x0000001e1f1e7212 */ /* 0x000fe400078e3cff */
[----:B------:R-:W-:Y:S02]  /*0890*/  LOP3.LUT R53, R53, R32, RZ, 0x3c, !PT ;  /* 0x0000002035357212 */ /* 0x000fe400078e3cff */
[----:B------:R-:W-:Y:S02]  /*08a0*/  LOP3.LUT R24, R55, R25, RZ, 0x3c, !PT ;  /* 0x0000001937187212 */ /* 0x000fe400078e3cff */
[----:B------:R-:W-:-:S02]  /*08b0*/  LOP3.LUT R55, R49, R39, RZ, 0x3c, !PT ;  /* 0x0000002731377212 */ /* 0x000fc400078e3cff */
[----:B------:R-:W-:Y:S02]  /*08c0*/  LOP3.LUT R52, R16, R40, RZ, 0x3c, !PT ;  /* 0x0000002810347212 */ /* 0x000fe400078e3cff */
[----:B------:R-:W-:Y:S02]  /*08d0*/  LOP3.LUT R23, R54, R28, RZ, 0x3c, !PT ;  /* 0x0000001c36177212 */ /* 0x000fe400078e3cff */
[----:B------:R-:W-:Y:S02]  /*08e0*/  LOP3.LUT R35, R27, R25, RZ, 0x3c, !PT ;  /* 0x000000191b237212 */ /* 0x000fe400078e3cff */
[-C--:B------:R-:W-:Y:S02]  /*08f0*/  LOP3.LUT R48, R48, R40.reuse, RZ, 0x3c, !PT ;  /* 0x0000002830307212 */ /* 0x080fe400078e3cff */
[-C--:B------:R-:W-:Y:S02]  /*0900*/  LOP3.LUT R10, R10, R40.reuse, RZ, 0x3c, !PT ;  /* 0x000000280a0a7212 */ /* 0x080fe400078e3cff */
[----:B------:R-:W-:-:S02]  /*0910*/  LOP3.LUT R16, R70, R40, RZ, 0x3c, !PT ;  /* 0x0000002846107212 */ /* 0x000fc400078e3cff */
[----:B------:R-:W-:Y:S02]  /*0920*/  LOP3.LUT R49, R15, R34, RZ, 0x3c, !PT ;  /* 0x000000220f317212 */ /* 0x000fe400078e3cff */
[----:B------:R-:W-:Y:S02]  /*0930*/  LOP3.LUT R14, R14, R30, RZ, 0x3c, !PT ;  /* 0x0000001e0e0e7212 */ /* 0x000fe400078e3cff */
[-C--:B------:R-:W-:Y:S02]  /*0940*/  LOP3.LUT R38, R26, R28.reuse, RZ, 0x3c, !PT ;  /* 0x0000001c1a267212 */ /* 0x080fe400078e3cff */
[-C--:B------:R-:W-:Y:S02]  /*0950*/  LOP3.LUT R27, R51, R25.reuse, RZ, 0x3c, !PT ;  /* 0x00000019331b7212 */ /* 0x080fe400078e3cff */
        /* <DEDUP_REMOVED lines=9> */
[----:B0-----:R-:W-:Y:S02]  /*09f0*/  LOP3.LUT R20, R20, UR8, R41, 0x96, !PT ;  /* 0x0000000814147c12 */ /* 0x001fe4000f8e9629 */
[----:B------:R-:W-:Y:S02]  /*0a00*/  LOP3.LUT R6, R67, R53, RZ, 0x3c, !PT ;  /* 0x0000003543067212 */ /* 0x000fe400078e3cff */
[----:B------:R-:W-:Y:S02]  /*0a10*/  LOP3.LUT R51, R66, R56, RZ, 0x3c, !PT ;  /* 0x0000003842337212 */ /* 0x000fe400078e3cff */
[----:B------:R-:W-:Y:S02]  /*0a20*/  LOP3.LUT R31, R44, R28, RZ, 0x3c, !PT ;  /* 0x0000001c2c1f7212 */ /* 0x000fe400078e3cff */
[----:B------:R-:W-:-:S02]  /*0a30*/  LOP3.LUT R41, R17, R39, RZ, 0x3c, !PT ;  /* 0x0000002711297212 */ /* 0x000fc400078e3cff */
[----:B------:R-:W-:Y:S02]  /*0a40*/  LOP3.LUT R45, R9, R34, RZ, 0x3c, !PT ;  /* 0x00000022092d7212 */ /* 0x000fe400078e3cff */
[----:B------:R-:W-:Y:S02]  /*0a50*/  LOP3.LUT R57, R8, R30, RZ, 0x3c, !PT ;  /* 0x0000001e08397212 */ /* 0x000fe400078e3cff */
[-C--:B------:R-:W-:Y:S02]  /*0a60*/  LOP3.LUT R28, R59, R33.reuse, RZ, 0x3c, !PT ;  /* 0x000000213b1c7212 */ /* 0x080fe400078e3cff */
[----:B------:R-:W-:Y:S02]  /*0a70*/  LOP3.LUT R46, R65, R33, RZ, 0x3c, !PT ;  /* 0x00000021412e7212 */ /* 0x000fe400078e3cff */
[-C--:B------:R-:W-:Y:S02]  /*0a80*/  LOP3.LUT R15, R63, R34.reuse, RZ, 0x3c, !PT ;  /* 0x000000223f0f7212 */ /* 0x080fe400078e3cff */
[----:B------:R-:W-:-:S02]  /*0a90*/  LOP3.LUT R8, R69, R34, RZ, 0x3c, !PT ;  /* 0x0000002245087212 */ /* 0x000fc400078e3cff */
[----:B------:R-:W-:Y:S02]  /*0aa0*/  SHF.L.W.U32.HI R17, R55, 0xc, R48 ;  /* 0x0000000c37117819 */ /* 0x000fe40000010e30 */
[----:B------:R-:W-:Y:S02]  /*0ab0*/  SHF.L.W.U32.HI R9, R49, 0xb, R14 ;  /* 0x0000000b31097819 */ /* 0x000fe40000010e0e */
[----:B------:R-:W-:Y:S02]  /*0ac0*/  LOP3.LUT R59, R62, R30, RZ, 0x3c, !PT ;  /* 0x0000001e3e3b7212 */ /* 0x000fe400078e3cff */
[----:B------:R-:W-:Y:S02]  /*0ad0*/  LOP3.LUT R34, R5, R34, RZ, 0x3c, !PT ;  /* 0x0000002205227212 */ /* 0x000fe400078e3cff */
[----:B------:R-:W-:Y:S02]  /*0ae0*/  SHF.L.W.U32.HI R55, R48, 0xc, R55 ;  /* 0x0000000c30377819 */ /* 0x000fe40000010e37 */
[----:B------:R-:W-:-:S02]  /*0af0*/  SHF.L.W.U32.HI R49, R14, 0xb, R49 ;  /* 0x0000000b0e317819 */ /* 0x000fc40000010e31 */
[-C--:B------:R-:W-:Y:S02]  /*0b00*/  LOP3.LUT R44, R73, R33.reuse, RZ, 0x3c, !PT ;  /* 0x00000021492c7212 */ /* 0x080fe400078e3cff */
[----:B------:R-:W-:Y:S02]  /*0b10*/  LOP3.LUT R25, R75, R33, RZ, 0x3c, !PT ;  /* 0x000000214b197212 */ /* 0x000fe400078e3cff */
[----:B------:R-:W-:Y:S02]  /*0b20*/  LOP3.LUT R21, R21, UR9, R33, 0x96, !PT ;  /* 0x0000000915157c12 */ /* 0x000fe4000f8e9621 */
[----:B------:R-:W-:Y:S02]  /*0b30*/  LOP3.LUT R43, R68, R30, RZ, 0x3c, !PT ;  /* 0x0000001e442b7212 */ /* 0x000fe400078e3cff */
[----:B------:R-:W-:Y:S02]  /*0b40*/  LOP3.LUT R5, R13, R53, RZ, 0x3c, !PT ;  /* 0x000000350d057212 */ /* 0x000fe400078e3cff */
[----:B------:R-:W-:-:S02]  /*0b50*/  LOP3.LUT R12, R12, R56, RZ, 0x3c, !PT ;  /* 0x000000380c0c7212 */ /* 0x000fc400078e3cff */
[----:B------:R-:W-:Y:S02]  /*0b60*/  SHF.L.W.U32.HI R14, R51, 0x15, R6 ;  /* 0x00000015330e7819 */ /* 0x000fe40000010e06 */
[----:B------:R-:W-:Y:S02]  /*0b70*/  SHF.L.W.U32.HI R48, R50, 0xe, R54 ;  /* 0x0000000e32307819 */ /* 0x000fe40000010e36 */
[-C--:B------:R-:W-:Y:S02]  /*0b80*/  LOP3.LUT R42, R11, R39.reuse, RZ, 0x3c, !PT ;  /* 0x000000270b2a7212 */ /* 0x080fe400078e3cff */
[----:B------:R-:W-:Y:S02]  /*0b90*/  LOP3.LUT R33, R71, R39, RZ, 0x3c, !PT ;  /* 0x0000002747217212 */ /* 0x000fe400078e3cff */
[----:B------:R-:W-:Y:S02]  /*0ba0*/  LOP3.LUT R30, R4, R30, RZ, 0x3c, !PT ;  /* 0x0000001e041e7212 */ /* 0x000fe400078e3cff */
[----:B------:R-:W-:-:S02]  /*0bb0*/  SHF.L.W.U32.HI R51, R6, 0x15, R51 ;  /* 0x0000001506337819 */ /* 0x000fc40000010e33 */
[----:B------:R-:W-:Y:S02]  /*0bc0*/  SHF.L.W.U32.HI R54, R54, 0xe, R50 ;  /* 0x0000000e36367819 */ /* 0x000fe40000010e32 */
[----:B------:R-:W-:Y:S02]  /*0bd0*/  LOP3.LUT R39, R7, R39, RZ, 0x3c, !PT ;  /* 0x0000002707277212 */ /* 0x000fe400078e3cff */
[----:B------:R-:W-:Y:S02]  /*0be0*/  LOP3.LUT R4, R61, R53, RZ, 0x3c, !PT ;  /* 0x000000353d047212 */ /* 0x000fe400078e3cff */
[----:B------:R-:W-:Y:S02]  /*0bf0*/  LOP3.LUT R58, R60, R56, RZ, 0x3c, !PT ;  /* 0x000000383c3a7212 */ /* 0x000fe400078e3cff */
[----:B------:R-:W-:Y:S02]  /*0c00*/  SHF.L.W.U32.HI R50, R47, 0x12, R46 ;  /* 0x000000122f327819 */ /* 0x000fe40000010e2e */
[----:B------:R-:W-:-:S02]  /*0c10*/  SHF.L.W.U32.HI R11, R46, 0x12, R47 ;  /* 0x000000122e0b7819 */ /* 0x000fc40000010e2f */
[----:B------:R-:W-:Y:S02]  /*0c20*/  SHF.L.W.U32.HI R6, R52, 0x1, R41 ;  /* 0x0000000134067819 */ /* 0x000fe40000010e29 */
[----:B------:R-:W-:Y:S02]  /*0c30*/  LOP3.LUT R19, R19, R53, RZ, 0x3c, !PT ;  /* 0x0000003513137212 */ /* 0x000fe400078e3cff */
[----:B------:R-:W-:Y:S02]  /*0c40*/  LOP3.LUT R18, R18, R56, RZ, 0x3c, !PT ;  /* 0x0000003812127212 */ /* 0x000fe400078e3cff */
[----:B------:R-:W-:Y:S02]  /*0c50*/  SHF.L.W.U32.HI R41, R41, 0x1, R52 ;  /* 0x0000000129297819 */ /* 0x000fe40000010e34 */
[----:B------:R-:W-:Y:S02]  /*0c60*/  SHF.L.W.U32.HI R7, R59, 0x6, R15 ;  /* 0x000000063b077819 */ /* 0x000fe40000010e0f */
[----:B------:R-:W-:-:S02]  /*0c70*/  SHF.L.W.U32.HI R47, R15, 0x6, R59 ;  /* 0x000000060f2f7819 */ /* 0x000fc40000010e3b */
[----:B------:R-:W-:Y:S02]  /*0c80*/  LOP3.LUT R53, R3, R53, RZ, 0x3c, !PT ;  /* 0x0000003503357212 */ /* 0x000fe400078e3cff */
[----:B------:R-:W-:Y:S02]  /*0c90*/  LOP3.LUT R56, R2, R56, RZ, 0x3c, !PT ;  /* 0x0000003802387212 */ /* 0x000fe400078e3cff */
[----:B------:R-:W-:Y:S02]  /*0ca0*/  SHF.L.W.U32.HI R52, R12, 0x19, R5 ;  /* 0x000000190c347819 */ /* 0x000fe40000010e05 */
[----:B------:R-:W-:Y:S02]  /*0cb0*/  SHF.L.W.U32.HI R15, R5, 0x19, R12 ;  /* 0x00000019050f7819 */ /* 0x000fe40000010e0c */
[----:B------:R-:W-:Y:S02]  /*0cc0*/  SHF.L.W.U32.HI R13, R31, 0x8, R36 ;  /* 0x000000081f0d7819 */ /* 0x000fe40000010e24 */
[----:B------:R-:W-:-:S02]  /*0cd0*/  SHF.L.W.U32.HI R12, R36, 0x8, R31 ;  /* 0x00000008240c7819 */ /* 0x000fc40000010e1f */
[----:B------:R-:W-:Y:S02]  /*0ce0*/  SHF.L.W.U32.HI R3, R25, 0x9, R26 ;  /* 0x0000000919037819 */ /* 0x000fe40000010e1a */
[----:B------:R-:W-:Y:S02]  /*0cf0*/  SHF.L.W.U32.HI R2, R26, 0x9, R25 ;  /* 0x000000091a027819 */ /* 0x000fe40000010e19 */
        /* <DEDUP_REMOVED lines=19> */
[----:B------:R-:W-:Y:S01]  /*0e30*/  LOP3.LUT R16, R55, R51, R49, 0xb4, !PT ;  /* 0x0000003337107212 */ /* 0x000fe200078eb431 */
[----:B------:R-:W-:Y:S01]  /*0e40*/  IMAD.MOV.U32 R55, RZ, RZ, R24 ;  /* 0x000000ffff377224 */ /* 0x000fe200078e0018 */
[----:B------:R-:W-:Y:S02]  /*0e50*/  LOP3.LUT R8, R49, R54, R51, 0xb4, !PT ;  /* 0x0000003631087212 */ /* 0x000fe400078eb433 */
[----:B------:R-:W-:-:S02]  /*0e60*/  SHF.L.W.U32.HI R44, R37, 0x4, R44 ;  /* 0x00000004252c7819 */ /* 0x000fc40000010e2c */
[----:B------:R-:W-:Y:S02]  /*0e70*/  LOP3.LUT R51, R6, R52, R7, 0xb4, !PT ;  /* 0x0000003406337212 */ /* 0x000fe400078eb407 */
[----:B------:R-:W-:Y:S02]  /*0e80*/  LOP3.LUT R49, R7, R13, R52, 0xb4, !PT ;  /* 0x0000000d07317212 */ /* 0x000fe400078eb434 */
[----:B------:R-:W-:Y:S01]  /*0e90*/  SHF.L.W.U32.HI R37, R10, 0xa, R42 ;  /* 0x0000000a0a257819 */ /* 0x000fe20000010e2a */
[----:B------:R-:W-:Y:S01]  /*0ea0*/  IMAD.MOV.U32 R59, RZ, RZ, R51 ;  /* 0x000000ffff3b7224 */ /* 0x000fe200078e0033 */
[----:B------:R-:W-:Y:S02]  /*0eb0*/  LOP3.LUT R17, R17, R14, R9, 0xb4, !PT ;  /* 0x0000000e11117212 */ /* 0x000fe400078eb409 */
[----:B------:R-:W-:Y:S02]  /*0ec0*/  LOP3.LUT R52, R52, R50, R13, 0xb4, !PT ;  /* 0x0000003234347212 */ /* 0x000fe400078eb40d */
[----:B------:R-:W-:-:S02]  /*0ed0*/  SHF.L.W.U32.HI R42, R42, 0xa, R10 ;  /* 0x0000000a2a2a7819 */ /* 0x000fc40000010e0a */
[----:B------:R-:W-:Y:S02]  /*0ee0*/  LOP3.LUT R9, R9, R48, R14, 0xb4, !PT ;  /* 0x0000003009097212 */ /* 0x000fe400078eb40e */
[----:B------:R-:W-:Y:S02]  /*0ef0*/  LOP3.LUT R13, R13, R6, R50, 0xb4, !PT ;  /* 0x000000060d0d7212 */ /* 0x000fe400078eb432 */
[----:B------:R-:W-:Y:S02]  /*0f00*/  LOP3.LUT R14, R41, R15, R47, 0xb4, !PT ;  /* 0x0000000f290e7212 */ /* 0x000fe400078eb42f */
[----:B------:R-:W-:Y:S02]  /*0f10*/  LOP3.LUT R10, R47, R12, R15, 0xb4, !PT ;  /* 0x0000000c2f0a7212 */ /* 0x000fe400078eb40f */
[----:B------:R-:W-:Y:S01]  /*0f20*/  LOP3.LUT R50, R50, R7, R6, 0xb4, !PT ;  /* 0x0000000732327212 */ /* 0x000fe200078eb406 */
[----:B------:R-:W-:Y:S01]  /*0f30*/  IMAD.MOV.U32 R58, RZ, RZ, R14 ;  /* 0x000000ffff3a7224 */ /* 0x000fe200078e000e */
[----:B------:R-:W-:-:S02]  /*0f40*/  LOP3.LUT R15, R15, R11, R12, 0xb4, !PT ;  /* 0x0000000b0f0f7212 */ /* 0x000fc400078eb40c */
[----:B------:R-:W-:Y:S01]  /*0f50*/  LOP3.LUT R6, R31, R4, R36, 0xb4, !PT ;  /* 0x000000041f067212 */ /* 0x000fe200078eb424 */
[----:B------:R-:W-:Y:S01]  /*0f60*/  IMAD.MOV.U32 R51, RZ, RZ, R50 ;  /* 0x000000ffff337224 */ /* 0x000fe200078e0032 */
        /* <DEDUP_REMOVED lines=8> */
[----:B------:R-:W-:-:S02]  /*0ff0*/  LOP3.LUT R2, R2, R31, R5, 0xb4, !PT ;  /* 0x0000001f02027212 */ /* 0x000fc400078eb405 */
[----:B------:R-:W-:Y:S01]  /*1000*/  LOP3.LUT R5, R5, R36, R31, 0xb4, !PT ;  /* 0x0000002405057212 */ /* 0x000fe200078eb41f */
[----:B------:R-:W-:Y:S01]  /*1010*/  IMAD.MOV.U32 R50, RZ, RZ, R11 ;  /* 0x000000ffff327224 */ /* 0x000fe200078e000b */
[----:B------:R-:W-:Y:S01]  /*1020*/  LOP3.LUT R47, R25, R45, R26, 0xb4, !PT ;  /* 0x0000002d192f7212 */ /* 0x000fe200078eb41a */
[----:B------:R-:W-:Y:S01]  /*1030*/  IMAD.MOV.U32 R11, RZ, RZ, R49 ;  /* 0x000000ffff0b7224 */ /* 0x000fe200078e0031 */
[----:B------:R-:W-:Y:S02]  /*1040*/  LOP3.LUT R48, R26, R3, R45, 0xb4, !PT ;  /* 0x000000031a307212 */ /* 0x000fe400078eb42d */
[----:B------:R-:W-:Y:S01]  /*1050*/  LOP3.LUT R45, R45, R46, R3, 0xb4, !PT ;  /* 0x0000002e2d2d7212 */ /* 0x000fe200078eb403 */
[----:B------:R-:W-:Y:S01]  /*1060*/  IMAD.MOV.U32 R65, RZ, RZ, R47 ;  /* 0x000000ffff417224 */ /* 0x000fe200078e002f */
[----:B------:R-:W-:Y:S01]  /*1070*/  SHF.L.W.U32.HI R31, R18, 0x1c, R19 ;  /* 0x0000001c121f7819 */ /* 0x000fe20000010e13 */
[----:B------:R-:W-:Y:S01]  /*1080*/  IMAD.MOV.U32 R7, RZ, RZ, R48 ;  /* 0x000000ffff077224 */ /* 0x000fe200078e0030 */
[----:B------:R-:W-:-:S02]  /*1090*/  LOP3.LUT R3, R3, R25, R46, 0xb4, !PT ;  /* 0x0000001903037212 */ /* 0x000fc400078eb42e */
[----:B------:R-:W-:Y:S02]  /*10a0*/  LOP3.LUT R46, R46, R26, R25, 0xb4, !PT ;  /* 0x0000001a2e2e7212 */ /* 0x000fe400078eb419 */
[----:B------:R-:W-:Y:S02]  /*10b0*/  SHF.L.W.U32.HI R36, R19, 0x1c, R18 ;  /* 0x0000001c13247819 */ /* 0x000fe40000010e12 */
        /* <DEDUP_REMOVED lines=10> */
[----:B------:R-:W-:Y:S01]  /*1160*/  SHF.L.W.U32.HI R40, R53, 0x18, R56 ;  /* 0x0000001835287819 */ /* 0x000fe20000010e38 */
        /* <DEDUP_REMOVED lines=11> */
[----:B------:R-:W-:-:S02]  /*1220*/  LOP3.LUT R34, R34, R35, R36, 0xb4, !PT ;  /* 0x0000002322227212 */ /* 0x000fc400078eb424 */
[----:B------:R-:W-:Y:S01]  /*1230*/  SHF.L.W.U32.HI R54, R24, 0x1b, R23 ;  /* 0x0000001b18367819 */ /* 0x000fe20000010e17 */
[----:B------:R-:W-:Y:S01]  /*1240*/  IMAD.MOV.U32 R60, RZ, RZ, R33 ;  /* 0x000000ffff3c7224 */ /* 0x000fe200078e0021 */
[----:B------:R-:W-:Y:S01]  /*1250*/  SHF.L.W.U32.HI R53, R56, 0x18, R53 ;  /* 0x0000001838357819 */ /* 0x000fe20000010e35 */
[----:B------:R-:W-:Y:S01]  /*1260*/  IMAD.MOV.U32 R26, RZ, RZ, R34 ;  /* 0x000000ffff1a7224 */ /* 0x000fe200078e0022 */
[----:B------:R-:W-:Y:S02]  /*1270*/  LOP3.LUT R35, R39, R38, R37, 0xb4, !PT ;  /* 0x0000002627237212 */ /* 0x000fe400078eb425 */
[----:B------:R-:W-:Y:S02]  /*1280*/  LOP3.LUT R36, R37, R40, R38, 0xb4, !PT ;  /* 0x0000002825247212 */ /* 0x000fe400078eb426 */
        /* <DEDUP_REMOVED lines=15> */
[----:B------:R-:W-:-:S02]  /*1380*/  IMAD.MOV.U32 R54, RZ, RZ, R23 ;  /* 0x000000ffff367224 */ /* 0x000fc400078e0017 */
[----:B------:R-:W-:Y:S02]  /*1390*/  IMAD.MOV.U32 R68, RZ, RZ, R42 ;  /* 0x000000ffff447224 */ /* 0x000fe400078e002a */
[----:B------:R-:W-:Y:S01]  /*13a0*/  IMAD.MOV.U32 R66, RZ, RZ, R43 ;  /* 0x000000ffff427224 */ /* 0x000fe200078e002b */
[----:B------:R-:W-:Y:S06]  /*13b0*/  BRA.U UP0, `(.L_x_2) ;  /* 0xfffffff100887547 */ /* 0x000fec000b83ffff */
[----:B------:R-:W-:Y:S04]  /*13c0*/  STL.64 [R1], R20 ;  /* 0x0000001401007387 */ /* 0x000fe80000100a00 */
[----:B------:R-:W-:Y:S04]  /*13d0*/  STL.64 [R1+0x28], R72 ;  /* 0x0000284801007387 */ /* 0x000fe80000100a00 */
        /* <DEDUP_REMOVED lines=22> */
[----:B------:R0:W-:Y:S02]  /*1540*/  STL.64 [R1+0xb0], R4 ;  /* 0x0000b00401007387 */ /* 0x0001e40000100a00 */
[----:B0-----:R-:W-:-:S07]  /*1550*/  CS2R R4, SRZ ;  /* 0x0000000000047805 */ /* 0x001fce000001ff00 */
.L_x_1:
[----:B------:R-:W-:Y:S02]  /*1560*/  IMAD.MOV.U32 R9, RZ, RZ, R5 ;  /* 0x000000ffff097224 */ /* 0x000fe400078e0005 */
[----:B------:R-:W-:Y:S01]  /*1570*/  IMAD.MOV.U32 R2, RZ, RZ, R4 ;  /* 0x000000ffff027224 */ /* 0x000fe200078e0004 */
[----:B------:R-:W-:Y:S06]  /*1580*/  @P0 BRA `(.L_x_3) ;  /* 0xffffffec00540947 */ /* 0x000fec000383ffff */
[----:B0-----:R-:W-:-:S05]  /*1590*/  IMAD.IADD R3, R1, 0x1, R4 ;  /* 0x0000000101037824 */ /* 0x001fca00078e0204 */
[----:B------:R-:W3:Y:S02]  /*15a0*/  LDL.U8 R2, [R3] ;  /* 0x0000000003027983 */ /* 0x000ee40000100000 */
[----:B---3--:R-:W-:-:S07]  /*15b0*/  LOP3.LUT R2, R2, 0x1, RZ, 0x3c, !PT ;  /* 0x0000000102027812 */ /* 0x008fce00078e3cff */
.L_x_0:
[----:B------:R-:W-:-:S05]  /*15c0*/  IMAD.IADD R3, R1, 0x1, R4 ;  /* 0x0000000101037824 */ /* 0x000fca00078e0204 */
[----:B------:R0:W-:Y:S04]  /*15d0*/  STL.U8 [R3], R2 ;  /* 0x0000000203007387 */ /* 0x0001e80000100000 */
[----:B------:R-:W3:Y:S04]  /*15e0*/  LDL.U8 R4, [R1+0x87] ;  /* 0x0000870001047983 */ /* 0x000ee80000100000 */
        /* <DEDUP_REMOVED lines=22> */
[----:B------:R4:W5:Y:S01]  /*1750*/  LDL.64 R22, [R1+0xc0] ;  /* 0x0000c00001167983 */ /* 0x0009620000100a00 */
[----:B---3--:R-:W-:-:S05]  /*1760*/  LOP3.LUT R4, R4, 0x80, RZ, 0x3c, !PT ;  /* 0x0000008004047812 */ /* 0x008fca00078e3cff */
[----:B------:R0:W-:Y:S04]  /*1770*/  STL.U8 [R1+0x87], R4 ;  /* 0x0000870401007387 */ /* 0x0001e80000100000 */
[----:B------:R4:W5:Y:S04]  /*1780*/  LDL.64 R10, [R1+0x80] ;  /* 0x00008000010a7983 */ /* 0x0009680000100a00 */
[----:B0-----:R4:W5:Y:S01]  /*1790*/  LDL.64 R4, [R1+0x90] ;  /* 0x0000900001047983 */ /* 0x0019620000100a00 */
[----:B------:R-:W-:Y:S01]  /*17a0*/  UMOV UR4, URZ ;  /* 0x000000ff00047c82 */ /* 0x000fe20008000000 */
[----:B------:R-:W-:-:S05]  /*17b0*/  UMOV UR5, URZ ;  /* 0x000000ff00057c82 */ /* 0x000fca0008000000 */
.L_x_4:
        /* <DEDUP_REMOVED lines=12> */
[----:B------:R-:W-:Y:S02]  /*1880*/  LOP3.LUT R54, R22, R53, R2, 0x96, !PT ;  /* 0x0000003516367212 */ /* 0x000fe400078e9602 */
[----:B------:R-:W-:Y:S02]  /*1890*/  LOP3.LUT R59, R23, R52, R3, 0x96, !PT ;  /* 0x00000034173b7212 */ /* 0x000fe400078e9603 */
[----:B------:R-:W-:Y:S02]  /*18a0*/  SHF.L.W.U32.HI R57, R58, 0x1, R67 ;  /* 0x000000013a397819 */ /* 0x000fe40000010e43 */
[----:B------:R-:W-:-:S02]  /*18b0*/  LOP3.LUT R69, R40, R16, R46, 0x96, !PT ;  /* 0x0000001028457212 */ /* 0x000fc400078e962e */
[----:B------:R-:W-:Y:S02]  /*18c0*/  LOP3.LUT R65, R26, R65, R8, 0x96, !PT ;  /* 0x000000411a417212 */ /* 0x000fe400078e9608 */
[----:B------:R-:W-:Y:S02]  /*18d0*/  LOP3.LUT R62, R27, R62, R9, 0x96, !PT ;  /* 0x0000003e1b3e7212 */ /* 0x000fe400078e9609 */
[----:B------:R-:W-:Y:S02]  /*18e0*/  LOP3.LUT R60, R41, R17, R47, 0x96, !PT ;  /* 0x00000011293c7212 */ /* 0x000fe400078e962f */
[----:B------:R-:W-:Y:S02]  /*18f0*/  LOP3.LUT R63, R34, R14, R50, 0x96, !PT ;  /* 0x0000000e223f7212 */ /* 0x000fe400078e9632 */
[----:B------:R-:W-:Y:S02]  /*1900*/  LOP3.LUT R56, R35, R15, R51, 0x96, !PT ;  /* 0x0000000f23387212 */ /* 0x000fe400078e9633 */
[----:B------:R-:W-:-:S02]  /*1910*/  SHF.L.W.U32.HI R53, R54, 0x1, R59 ;  /* 0x0000000136357819 */ /* 0x000fc40000010e3b */
[----:B------:R-:W-:Y:S02]  /*1920*/  LOP3.LUT R57, R57, R54, RZ, 0x3c, !PT ;  /* 0x0000003639397212 */ /* 0x000fe400078e3cff */
[----:B------:R-:W-:Y:S02]  /*1930*/  SHF.L.W.U32.HI R55, R59, 0x1, R54 ;  /* 0x000000013b377819 */ /* 0x000fe40000010e36 */
[----:B------:R-:W-:Y:S02]  /*1940*/  SHF.L.W.U32.HI R52, R67, 0x1, R58 ;  /* 0x0000000143347819 */ /* 0x000fe40000010e3a */
[----:B------:R-:W-:Y:S02]  /*1950*/  LOP3.LUT R69, R30, R69, R6, 0x96, !PT ;  /* 0x000000451e457212 */ /* 0x000fe400078e9606 */
[----:B------:R-:W-:Y:S02]  /*1960*/  SHF.L.W.U32.HI R54, R62, 0x1, R65 ;  /* 0x000000013e367819 */ /* 0x000fe40000010e41 */
[----:B------:R-:W-:-:S02]  /*1970*/  LOP3.LUT R60, R31, R60, R7, 0x96, !PT ;  /* 0x0000003c1f3c7212 */ /* 0x000fc400078e9607 */
[----:B------:R-:W-:Y:S02]  /*1980*/  LOP3.LUT R63, R24, R63, R4, 0x96, !PT ;  /* 0x0000003f183f7212 */ /* 0x000fe400078e9604 */
[----:B------:R-:W-:Y:S02]  /*1990*/  LOP3.LUT R56, R25, R56, R5, 0x96, !PT ;  /* 0x0000003819387212 */ /* 0x000fe400078e9605 */
[----:B------:R-:W-:Y:S02]  /*19a0*/  SHF.L.W.U32.HI R71, R65, 0x1, R62 ;  /* 0x0000000141477819 */ /* 0x000fe40000010e3e */
[----:B------:R-:W-:Y:S02]  /*19b0*/  LOP3.LUT R52, R52, R59, RZ, 0x3c, !PT ;  /* 0x0000003b34347212 */ /* 0x000fe400078e3cff */
[----:B------:R-:W-:Y:S02]  /*19c0*/  LOP3.LUT R61, R54, R69, RZ, 0x3c, !PT ;  /* 0x00000045363d7212 */ /* 0x000fe400078e3cff */
[----:B------:R-:W-:-:S02]  /*19d0*/  SHF.L.W.U32.HI R59, R69, 0x1, R60 ;  /* 0x00000001453b7819 */ /* 0x000fc40000010e3c */
[----:B------:R-:W-:Y:S02]  /*19e0*/  SHF.L.W.U32.HI R54, R60, 0x1, R69 ;  /* 0x000000013c367819 */ /* 0x000fe40000010e45 */
[----:B------:R-:W-:Y:S02]  /*19f0*/  SHF.L.W.U32.HI R64, R56, 0x1, R63 ;  /* 0x0000000138407819 */ /* 0x000fe40000010e3f */
[----:B------:R-:W-:Y:S02]  /*1a00*/  SHF.L.W.U32.HI R69, R63, 0x1, R56 ;  /* 0x000000013f457819 */ /* 0x000fe40000010e38 */
[----:B------:R-:W-:Y:S02]  /*1a10*/  LOP3.LUT R60, R71, R60, RZ, 0x3c, !PT ;  /* 0x0000003c473c7212 */ /* 0x000fe400078e3cff */
        /* <DEDUP_REMOVED lines=15> */
[-C--:B------:R-:W-:Y:S02]  /*1b10*/  LOP3.LUT R28, R45, R60.reuse, RZ, 0x3c, !PT ;  /* 0x0000003c2d1c7212 */ /* 0x080fe400078e3cff */
        /* <DEDUP_REMOVED lines=10> */
[----:B------:R-:W-:Y:S02]  /*1bc0*/  SHF.L.W.U32.HI R45, R21, 0xc, R44 ;  /* 0x0000000c152d7819 */ /* 0x000fe40000010e2c */
[----:B------:R-:W-:Y:S02]  /*1bd0*/  SHF.L.W.U32.HI R43, R37, 0xb, R42 ;  /* 0x0000000b252b7819 */ /* 0x000fe40000010e2a */
[----:B------:R-:W-:Y:S02]  /*1be0*/  LOP3.LUT R2, R2, R54, RZ, 0x3c, !PT ;  /* 0x0000003602027212 */ /* 0x000fe400078e3cff */
[----:B------:R-:W-:Y:S02]  /*1bf0*/  LOP3.LUT R3, R3, R56, RZ, 0x3c, !PT ;  /* 0x0000003803037212 */ /* 0x000fe400078e3cff */
        /* <DEDUP_REMOVED lines=8> */
[----:B------:R-:W-:Y:S02]  /*1c80*/  LOP3.LUT R6, R6, R57, RZ, 0x3c, !PT ;  /* 0x0000003906067212 */ /* 0x000fe400078e3cff */
[----:B------:R-:W-:Y:S02]  /*1c90*/  LOP3.LUT R7, R7, R52, RZ, 0x3c, !PT ;  /* 0x0000003407077212 */ /* 0x000fe400078e3cff */
[----:B------:R-:W-:Y:S02]  /*1ca0*/  LOP3.LUT R38, R38, R61, RZ, 0x3c, !PT ;  /* 0x0000003d26267212 */ /* 0x000fe400078e3cff */
[----:B------:R-:W-:Y:S02]  /*1cb0*/  LOP3.LUT R8, R8, R67, RZ, 0x3c, !PT ;  /* 0x0000004308087212 */ /* 0x000fe400078e3cff */
[----:B------:R-:W-:Y:S02]  /*1cc0*/  LOP3.LUT R36, R9, R69, RZ, 0x3c, !PT ;  /* 0x0000004509247212 */ /* 0x000fe400078e3cff */
[----:B------:R-:W-:-:S02]  /*1cd0*/  SHF.L.W.U32.HI R22, R59, 0x1, R28 ;  /* 0x000000013b167819 */ /* 0x000fc40000010e1c */
[----:B------:R-:W-:Y:S02]  /*1ce0*/  SHF.L.W.U32.HI R30, R28, 0x1, R59 ;  /* 0x000000011c1e7819 */ /* 0x000fe40000010e3b */
[----:B------:R-:W-:Y:S02]  /*1cf0*/  SHF.L.W.U32.HI R64, R34, 0x19, R35 ;  /* 0x0000001922407819 */ /* 0x000fe40000010e23 */
[----:B------:R-:W-:Y:S02]  /*1d00*/  SHF.L.W.U32.HI R68, R35, 0x19, R34 ;  /* 0x0000001923447819 */ /* 0x000fe40000010e22 */
[----:B------:R-:W-:Y:S02]  /*1d10*/  LOP3.LUT R67, R26, R67, RZ, 0x3c, !PT ;  /* 0x000000431a437212 */ /* 0x000fe400078e3cff */
        /* <DEDUP_REMOVED lines=11> */
[----:B------:R-:W-:Y:S02]  /*1dd0*/  SHF.L.W.U32.HI R18, R7, 0x9, R6 ;  /* 0x0000000907127819 */ /* 0x000fe40000010e06 */
[----:B------:R-:W-:Y:S02]  /*1de0*/  SHF.L.W.U32.HI R59, R6, 0x9, R7 ;  /* 0x00000009063b7819 */ /* 0x000fe40000010e07 */
[----:B------:R-:W-:-:S02]  /*1df0*/  SHF.L.W.U32.HI R19, R60, 0x1e, R29 ;  /* 0x0000001e3c137819 */ /* 0x000fc40000010e1d */
[----:B------:R-:W-:Y:S02]  /*1e00*/  LOP3.LUT R69, R27, R69, RZ, 0x3c, !PT ;  /* 0x000000451b457212 */ /* 0x000fe400078e3cff */
[----:B------:R-:W-:Y:S02]  /*1e10*/  SHF.L.W.U32.HI R23, R20, 0x2, R11 ;  /* 0x0000000214177819 */ /* 0x000fe40000010e0b */
[----:B------:R-:W-:Y:S02]  /*1e20*/  SHF.L.W.U32.HI R31, R11, 0x2, R20 ;  /* 0x000000020b1f7819 */ /* 0x000fe40000010e14 */
[----:B------:R-:W-:Y:S02]  /*1e30*/  SHF.L.W.U32.HI R29, R29, 0x1e, R60 ;  /* 0x0000001e1d1d7819 */ /* 0x000fe40000010e3c */
[----:B------:R-:W-:Y:S02]  /*1e40*/  LOP3.LUT R9, R40, R57, RZ, 0x3c, !PT ;  /* 0x0000003928097212 */ /* 0x000fe400078e3cff */
[----:B------:R-:W-:-:S02]  /*1e50*/  LOP3.LUT R2, R41, R52, RZ, 0x3c, !PT ;  /* 0x0000003429027212 */ /* 0x000fc400078e3cff */
        /* <DEDUP_REMOVED lines=10> */
[----:B------:R-:W-:Y:S02]  /*1f00*/  LOP3.LUT R38, R28, R34, R68, 0xb4, !PT ;  /* 0x000000221c267212 */ /* 0x000fe400078eb444 */
[----:B------:R-:W-:-:S02]  /*1f10*/  LOP3.LUT R36, R68, R37, R34, 0xb4, !PT ;  /* 0x0000002544247212 */ /* 0x000fc400078eb422 */
[----:B------:R-:W-:Y:S02]  /*1f20*/  SHF.L.W.U32.HI R15, R58, 0xd, R10 ;  /* 0x0000000d3a0f7819 */ /* 0x000fe40000010e0a */
[----:B------:R-:W-:Y:S02]  /*1f30*/  SHF.L.W.U32.HI R14, R10, 0xd, R58 ;  /* 0x0000000d0a0e7819 */ /* 0x000fe40000010e3a */
[----:B------:R-:W-:Y:S02]  /*1f40*/  LOP3.LUT R34, R34, R30, R37, 0xb4, !PT ;  /* 0x0000001e22227212 */ /* 0x000fe400078eb425 */
[----:B------:R-:W-:Y:S02]  /*1f50*/  LOP3.LUT R32, R37, R28, R30, 0xb4, !PT ;  /* 0x0000001c25207212 */ /* 0x000fe400078eb41e */
[----:B------:R-:W-:Y:S02]  /*1f60*/  LOP3.LUT R10, R12, R54, RZ, 0x3c, !PT ;  /* 0x000000360c0a7212 */ /* 0x000fe400078e3cff */
[----:B------:R-:W-:-:S02]  /*1f70*/  LOP3.LUT R3, R13, R56, RZ, 0x3c, !PT ;  /* 0x000000380d037212 */ /* 0x000fc400078e3cff */
[----:B------:R-:W-:Y:S02]  /*1f80*/  LOP3.LUT R39, R26, R35, R64, 0xb4, !PT ;  /* 0x000000231a277212 */ /* 0x000fe400078eb440 */
[----:B------:R-:W-:Y:S02]  /*1f90*/  LOP3.LUT R37, R64, R21, R35, 0xb4, !PT ;  /* 0x0000001540257212 */ /* 0x000fe400078eb423 */
[----:B------:R-:W-:Y:S02]  /*1fa0*/  SHF.L.W.U32.HI R11, R9, 0x3, R2 ;  /* 0x00000003090b7819 */ /* 0x000fe40000010e02 */
[----:B------:R-:W-:Y:S02]  /*1fb0*/  SHF.L.W.U32.HI R8, R25, 0x18, R24 ;  /* 0x0000001819087819 */ /* 0x000fe40000010e18 */
[----:B------:R-:W-:Y:S02]  /*1fc0*/  SHF.L.W.U32.HI R58, R24, 0x18, R25 ;  /* 0x00000018183a7819 */ /* 0x000fe40000010e19 */
[----:B------:R-:W-:-:S02]  /*1fd0*/  LOP3.LUT R50, R50, R55, RZ, 0x3c, !PT ;  /* 0x0000003732327212 */ /* 0x000fc400078e3cff */
[----:B------:R-:W-:Y:S02]  /*1fe0*/  LOP3.LUT R51, R51, R53, RZ, 0x3c, !PT ;  /* 0x0000003533337212 */ /* 0x000fe400078e3cff */
[----:B------:R-:W-:Y:S02]  /*1ff0*/  LOP3.LUT R40, R30, R68, R28, 0xb4, !PT ;  /* 0x000000441e287212 */ /* 0x000fe400078eb41c */
[----:B------:R-:W-:Y:S02]  /*2000*/  LOP3.LUT R41, R22, R64, R26, 0xb4, !PT ;  /* 0x0000004016297212 */ /* 0x000fe400078eb41a */
[----:B------:R-:W-:Y:S02]  /*2010*/  LOP3.LUT R35, R35, R22, R21, 0xb4, !PT ;  /* 0x0000001623237212 */ /* 0x000fe400078eb415 */
[----:B------:R-:W-:Y:S02]  /*2020*/  LOP3.LUT R33, R21, R26, R22, 0xb4, !PT ;  /* 0x0000001a15217212 */ /* 0x000fe400078eb416 */
[----:B------:R-:W-:-:S02]  /*2030*/  SHF.L.W.U32.HI R9, R2, 0x3, R9 ;  /* 0x0000000302097819 */ /* 0x000fc40000010e09 */
[----:B------:R-:W-:Y:S02]  /*2040*/  LOP3.LUT R30, R29, R61, R60, 0xb4, !PT ;  /* 0x0000003d1d1e7212 */ /* 0x000fe400078eb43c */
[----:B------:R-:W-:Y:S02]  /*2050*/  LOP3.LUT R26, R61, R31, R59, 0xb4, !PT ;  /* 0x0000001f3d1a7212 */ /* 0x000fe400078eb43b */
[----:B------:R-:W-:Y:S02]  /*2060*/  LOP3.LUT R24, R59, R29, R31, 0xb4, !PT ;  /* 0x0000001d3b187212 */ /* 0x000fe400078eb41f */
[----:B------:R-:W-:Y:S02]  /*2070*/  LOP3.LUT R22, R31, R60, R29, 0xb4, !PT ;  /* 0x0000003c1f167212 */ /* 0x000fe400078eb41d */
[----:B------:R-:W-:Y:S02]  /*2080*/  LOP3.LUT R2, R16, R57, RZ, 0x3c, !PT ;  /* 0x0000003910027212 */ /* 0x000fe400078e3cff */
[----:B------:R-:W-:-:S02]  /*2090*/  LOP3.LUT R31, R19, R27, R20, 0xb4, !PT ;  /* 0x0000001b131f7212 */ /* 0x000fc400078eb414 */
[----:B------:R-:W-:Y:S02]  /*20a0*/  LOP3.LUT R29, R20, R18, R27, 0xb4, !PT ;  /* 0x00000012141d7212 */ /* 0x000fe400078eb41b */
[----:B------:R-:W-:Y:S02]  /*20b0*/  LOP3.LUT R17, R17, R52, RZ, 0x3c, !PT ;  /* 0x0000003411117212 */ /* 0x000fe400078e3cff */
[----:B------:R-:W-:Y:S02]  /*20c0*/  SHF.L.W.U32.HI R13, R69, 0x1d, R67 ;  /* 0x0000001d450d7819 */ /* 0x000fe40000010e43 */
[----:B------:R-:W-:Y:S02]  /*20d0*/  SHF.L.W.U32.HI R16, R10, 0x14, R3 ;  /* 0x000000140a107819 */ /* 0x000fe40000010e03 */
[----:B------:R-:W-:Y:S02]  /*20e0*/  LOP3.LUT R27, R27, R23, R18, 0xb4, !PT ;  /* 0x000000171b1b7212 */ /* 0x000fe400078eb412 */
[----:B------:R-:W-:-:S02]  /*20f0*/  LOP3.LUT R25, R18, R19, R23, 0xb4, !PT ;  /* 0x0000001312197212 */ /* 0x000fc400078eb417 */
[----:B------:R-:W-:Y:S02]  /*2100*/  SHF.L.W.U32.HI R18, R50, 0x1c, R51 ;  /* 0x0000001c32127819 */ /* 0x000fe40000010e33 */
[----:B------:R-:W-:Y:S02]  /*2110*/  SHF.L.W.U32.HI R12, R67, 0x1d, R69 ;  /* 0x0000001d430c7819 */ /* 0x000fe40000010e45 */
[----:B------:R-:W-:Y:S02]  /*2120*/  SHF.L.W.U32.HI R10, R3, 0x14, R10 ;  /* 0x00000014030a7819 */ /* 0x000fe40000010e0a */
[----:B------:R-:W-:Y:S02]  /*2130*/  LOP3.LUT R23, R23, R20, R19, 0xb4, !PT ;  /* 0x0000001417177212 */ /* 0x000fe400078eb413 */
[----:B------:R-:W-:Y:S02]  /*2140*/  SHF.L.W.U32.HI R3, R17, 0x4, R2 ;  /* 0x0000000411037819 */ /* 0x000fe40000010e02 */
[----:B------:R-:W-:-:S02]  /*2150*/  SHF.L.W.U32.HI R53, R51, 0x1c, R50 ;  /* 0x0000001c33357819 */ /* 0x000fc40000010e32 */
[----:B------:R-:W-:Y:S02]  /*2160*/  LOP3.LUT R21, R16, R15, R11, 0xb4, !PT ;  /* 0x0000000f10157212 */ /* 0x000fe400078eb40b */
[----:B------:R-:W-:Y:S02]  /*2170*/  LOP3.LUT R19, R11, R13, R15, 0xb4, !PT ;  /* 0x0000000d0b137212 */ /* 0x000fe400078eb40f */
[----:B------:R-:W-:Y:S02]  /*2180*/  SHF.L.W.U32.HI R2, R2, 0x4, R17 ;  /* 0x0000000402027819 */ /* 0x000fe40000010e11 */
[----:B------:R-:W-:Y:S02]  /*2190*/  LOP3.LUT R15, R15, R18, R13, 0xb4, !PT ;  /* 0x000000120f0f7212 */ /* 0x000fe400078eb40d */
[----:B------:R-:W-:Y:S02]  /*21a0*/  LOP3.LUT R48, R48, R54, RZ, 0x3c, !PT ;  /* 0x0000003630307212 */ /* 0x000fe400078e3cff */
[----:B------:R-:W-:-:S02]  /*21b0*/  LOP3.LUT R49, R49, R56, RZ, 0x3c, !PT ;  /* 0x0000003831317212 */ /* 0x000fc400078e3cff */
        /* <DEDUP_REMOVED lines=19> */
[----:B0-----:R-:W-:Y:S02]  /*22f0*/  LOP3.LUT R46, R46, UR6, R57, 0x96, !PT ;  /* 0x000000062e2e7c12 */ /* 0x001fe4000f8e9639 */
[----:B------:R-:W-:Y:S02]  /*2300*/  LOP3.LUT R47, R47, UR7, R52, 0x96, !PT ;  /* 0x000000072f2f7c12 */ /* 0x000fe4000f8e9634 */
[----:B------:R-:W-:Y:S02]  /*2310*/  LOP3.LUT R42, R42, R65, R66, 0xb4, !PT ;  /* 0x000000412a2a7212 */ /* 0x000fe400078eb442 */
[----:B------:R-:W-:Y:S02]  /*2320*/  LOP3.LUT R43, R43, R62, R63, 0xb4, !PT ;  /* 0x0000003e2b2b7212 */ /* 0x000fe400078eb43f */
[----:B------:R-:W-:-:S02]  /*2330*/  LOP3.LUT R28, R60, R59, R61, 0xb4, !PT ;  /* 0x0000003b3c1c7212 */ /* 0x000fc400078eb43d */
[----:B------:R-:W-:Y:S02]  /*2340*/  LOP3.LUT R4, R4, R53, R58, 0xb4, !PT ;  /* 0x0000003504047212 */ /* 0x000fe400078eb43a */
[----:B------:R-:W-:Y:S01]  /*2350*/  LOP3.LUT R2, R58, R2, R53, 0xb4, !PT ;  /* 0x000000023a027212 */ /* 0x000fe200078eb435 */
[----:B------:R-:W-:Y:S06]  /*2360*/  BRA.U UP0, `(.L_x_4) ;  /* 0xfffffff500147547 */ /* 0x000fec000b83ffff */
[----:B------:R-:W0:Y:S01]  /*2370*/  LDCU.64 UR4, c[0x0][0x390] ;  /* 0x00007200ff0477ac */ /* 0x000e220008000a00 */
[----:B------:R-:W-:Y:S01]  /*2380*/  IMAD.SHL.U32 R0, R0, 0x20, RZ ;  /* 0x0000002000007824 */ /* 0x000fe200078e00ff */
[C-C-:B------:R-:W-:Y:S02]  /*2390*/  SHF.R.U64 R5, R46.reuse, 0x8, R47.reuse ;  /* 0x000000082e057819 */ /* 0x140fe4000000122f */
[C-C-:B------:R-:W-:Y:S02]  /*23a0*/  SHF.R.U64 R17, R46.reuse, 0x10, R47.reuse ;  /* 0x000000102e117819 */ /* 0x140fe4000000122f */
[--C-:B------:R-:W-:Y:S02]  /*23b0*/  SHF.R.U64 R15, R46, 0x18, R47.reuse ;  /* 0x000000182e0f7819 */ /* 0x100fe4000000122f */
[--C-:B------:R-:W-:Y:S02]  /*23c0*/  SHF.R.U32.HI R13, RZ, 0x8, R47.reuse ;  /* 0x00000008ff0d7819 */ /* 0x100fe4000001162f */
[----:B------:R-:W-:-:S02]  /*23d0*/  SHF.R.U32.HI R11, RZ, 0x10, R47 ;  /* 0x00000010ff0b7819 */ /* 0x000fc4000001162f */
[----:B------:R-:W-:Y:S02]  /*23e0*/  SHF.R.U32.HI R9, RZ, 0x18, R47 ;  /* 0x00000018ff097819 */ /* 0x000fe4000001162f */
[C-C-:B------:R-:W-:Y:S02]  /*23f0*/  SHF.R.U64 R7, R44.reuse, 0x8, R45.reuse ;  /* 0x000000082c077819 */ /* 0x140fe4000000122d */
[----:B------:R-:W-:Y:S02]  /*2400*/  SHF.R.U64 R19, R44, 0x18, R45 ;  /* 0x000000182c137819 */ /* 0x000fe4000000122d */
[----:B0-----:R-:W-:-:S04]  /*2410*/  IADD3 R2, P0, PT, R0, UR4, RZ ;  /* 0x0000000400027c10 */ /* 0x001fc8000ff1e0ff */
[----:B------:R-:W-:-:S05]  /*2420*/  LEA.HI.X.SX32 R3, R0, UR5, 0x1, P0 ;  /* 0x0000000500037c11 */ /* 0x000fca00080f0eff */
[----:B------:R0:W-:Y:S04]  /*2430*/  STG.E.U8 desc[UR10][R2.64+0x1], R5 ;  /* 0x0000010502007986 */ /* 0x0001e8000c10110a */
[----:B------:R3:W-:Y:S04]  /*2440*/  STG.E.U8 desc[UR10][R2.64+0x2], R17 ;  /* 0x0000021102007986 */ /* 0x0007e8000c10110a */
[----:B------:R5:W-:Y:S01]  /*2450*/  STG.E.U8 desc[UR10][R2.64+0x3], R15 ;  /* 0x0000030f02007986 */ /* 0x000be2000c10110a */
[----:B0-----:R-:W-:-:S03]  /*2460*/  SHF.R.U64 R5, R44, 0x10, R45 ;  /* 0x000000102c057819 */ /* 0x001fc6000000122d */
[----:B------:R0:W-:Y:S01]  /*2470*/  STG.E.U8 desc[UR10][R2.64+0x5], R13 ;  /* 0x0000050d02007986 */ /* 0x0001e2000c10110a */
[----:B---3--:R-:W-:-:S03]  /*2480*/  SHF.R.U32.HI R17, RZ, 0x8, R45 ;  /* 0x00000008ff117819 */ /* 0x008fc6000001162d */
[----:B------:R3:W-:Y:S01]  /*2490*/  STG.E.U8 desc[UR10][R2.64+0x6], R11 ;  /* 0x0000060b02007986 */ /* 0x0007e2000c10110a */
[----:B-----5:R-:W-:-:S03]  /*24a0*/  SHF.R.U32.HI R15, RZ, 0x10, R45 ;  /* 0x00000010ff0f7819 */ /* 0x020fc6000001162d */
[----:B------:R5:W-:Y:S04]  /*24b0*/  STG.E.U8 desc[UR10][R2.64+0x7], R9 ;  /* 0x0000070902007986 */ /* 0x000be8000c10110a */
[----:B------:R1:W-:Y:S01]  /*24c0*/  STG.E.U8 desc[UR10][R2.64+0x9], R7 ;  /* 0x0000090702007986 */ /* 0x0003e2000c10110a */
[----:B0-----:R-:W-:-:S03]  /*24d0*/  SHF.R.U32.HI R13, RZ, 0x18, R45 ;  /* 0x00000018ff0d7819 */ /* 0x001fc6000001162d */
[----:B------:R0:W-:Y:S01]  /*24e0*/  STG.E.U8 desc[UR10][R2.64+0xa], R5 ;  /* 0x00000a0502007986 */ /* 0x0001e2000c10110a */
[C-C-:B---3--:R-:W-:Y:S02]  /*24f0*/  SHF.R.U64 R11, R42.reuse, 0x8, R43.reuse ;  /* 0x000000082a0b7819 */ /* 0x148fe4000000122b */
[C-C-:B-----5:R-:W-:Y:S01]  /*2500*/  SHF.R.U64 R9, R42.reuse, 0x10, R43.reuse ;  /* 0x000000102a097819 */ /* 0x160fe2000000122b */
[----:B------:R3:W-:Y:S01]  /*2510*/  STG.E.U8 desc[UR10][R2.64+0xb], R19 ;  /* 0x00000b1302007986 */ /* 0x0007e2000c10110a */
[----:B-1----:R-:W-:-:S03]  /*2520*/  SHF.R.U64 R7, R42, 0x18, R43 ;  /* 0x000000182a077819 */ /* 0x002fc6000000122b */
[----:B------:R1:W-:Y:S01]  /*2530*/  STG.E.U8 desc[UR10][R2.64+0xd], R17 ;  /* 0x00000d1102007986 */ /* 0x0003e2000c10110a */
[----:B0-----:R-:W-:-:S03]  /*2540*/  SHF.R.U32.HI R5, RZ, 0x8, R43 ;  /* 0x00000008ff057819 */ /* 0x001fc6000001162b */
[----:B------:R0:W-:Y:S04]  /*2550*/  STG.E.U8 desc[UR10][R2.64+0xe], R15 ;  /* 0x00000e0f02007986 */ /* 0x0001e8000c10110a */
[----:B------:R5:W-:Y:S01]  /*2560*/  STG.E.U8 desc[UR10][R2.64+0xf], R13 ;  /* 0x00000f0d02007986 */ /* 0x000be2000c10110a */
[----:B---3--:R-:W-:-:S03]  /*2570*/  SHF.R.U32.HI R19, RZ, 0x10, R43 ;  /* 0x00000010ff137819 */ /* 0x008fc6000001162b */
[----:B------:R3:W-:Y:S01]  /*2580*/  STG.E.U8 desc[UR10][R2.64+0x11], R11 ;  /* 0x0000110b02007986 */ /* 0x0007e2000c10110a */
[----:B-1----:R-:W-:-:S03]  /*2590*/  SHF.R.U32.HI R17, RZ, 0x18, R43 ;  /* 0x00000018ff117819 */ /* 0x002fc6000001162b */
[----:B------:R1:W-:Y:S01]  /*25a0*/  STG.E.U8 desc[UR10][R2.64+0x12], R9 ;  /* 0x0000120902007986 */ /* 0x0003e2000c10110a */
[----:B0-----:R-:W-:-:S03]  /*25b0*/  SHF.R.U64 R15, R50, 0x8, R51 ;  /* 0x00000008320f7819 */ /* 0x001fc60000001233 */
[----:B------:R0:W-:Y:S01]  /*25c0*/  STG.E.U8 desc[UR10][R2.64+0x13], R7 ;  /* 0x0000130702007986 */ /* 0x0001e2000c10110a */
[----:B-----5:R-:W-:-:S03]  /*25d0*/  SHF.R.U64 R13, R50, 0x10, R51 ;  /* 0x00000010320d7819 */ /* 0x020fc60000001233 */
[----:B------:R5:W-:Y:S01]  /*25e0*/  STG.E.U8 desc[UR10][R2.64+0x15], R5 ;  /* 0x0000150502007986 */ /* 0x000be2000c10110a */
[--C-:B---3--:R-:W-:Y:S02]  /*25f0*/  SHF.R.U64 R11, R50, 0x18, R51.reuse ;  /* 0x00000018320b7819 */ /* 0x108fe40000001233 */
[--C-:B-1----:R-:W-:Y:S01]  /*2600*/  SHF.R.U32.HI R9, RZ, 0x8, R51.reuse ;  /* 0x00000008ff097819 */ /* 0x102fe20000011633 */
[----:B------:R-:W-:Y:S01]  /*2610*/  STG.E.U8 desc[UR10][R2.64], R46 ;  /* 0x0000002e02007986 */ /* 0x000fe2000c10110a */
[----:B0-----:R-:W-:-:S03]  /*2620*/  SHF.R.U32.HI R7, RZ, 0x10, R51 ;  /* 0x00000010ff077819 */ /* 0x001fc60000011633 */
[----:B------:R-:W-:Y:S01]  /*2630*/  STG.E.U8 desc[UR10][R2.64+0x4], R47 ;  /* 0x0000042f02007986 */ /* 0x000fe2000c10110a */
[----:B-----5:R-:W-:-:S03]  /*2640*/  SHF.R.U32.HI R5, RZ, 0x18, R51 ;  /* 0x00000018ff057819 */ /* 0x020fc60000011633 */
[----:B------:R-:W-:Y:S04]  /*2650*/  STG.E.U8 desc[UR10][R2.64+0x8], R44 ;  /* 0x0000082c02007986 */ /* 0x000fe8000c10110a */
        /* <DEDUP_REMOVED lines=12> */
[----:B------:R-:W-:Y:S01]  /*2720*/  STG.E.U8 desc[UR10][R2.64+0x1f], R5 ;  /* 0x00001f0502007986 */ /* 0x000fe2000c10110a */
[----:B------:R-:W-:Y:S05]  /*2730*/  EXIT ;  /* 0x000000000000794d */ /* 0x000fea0003800000 */
.L_x_5:
[----:B------:R-:W-:-:S00]  /*2740*/  BRA `(.L_x_5) ;  /* 0xfffffffc00fc7947 */ /* 0x000fc0000383ffff */
[----:B------:R-:W-:-:S00]  /*2750*/  NOP ;  /* 0x0000000000007918 */ /* 0x000fc00000000000 */
        /* <DEDUP_REMOVED lines=10> */
.L_x_6:


//--------------------- .nv.shared.reserved.0     --------------------------
	.section	.nv.shared.reserved.0,"aw",@nobits
	.weak		__nv_reservedSMEM_offset_0_alias
	.size		__nv_reservedSMEM_offset_0_alias, 0, 64
	.other		__nv_reservedSMEM_offset_0_alias,@"STO_CUDA_RESERVED_SHARED STV_DEFAULT"
__nv_reservedSMEM_offset_0_alias:
	.zero		0
	.zero		64


//--------------------- .nv.constant0._Z15batch_keccak256PKhmPhi --------------------------
	.section	.nv.constant0._Z15batch_keccak256PKhmPhi,"a",@progbits
	.sectionflags	@""
	.align	4
.nv.constant0._Z15batch_keccak256PKhmPhi:
	.zero		924


//--------------------- SYMBOLS --------------------------

	.type		.nv.reservedSmem.offset0,@object
	.size		.nv.reservedSmem.offset0,0x4
